//
// Generated by NVIDIA NVVM Compiler
//
// Compiler Build ID: CL-36424714
// Cuda compilation tools, release 13.0, V13.0.88
// Based on NVVM 20.0.0
//

.version 9.0
.target sm_100
.address_size 64

	// .globl	_Z9mmaKernelPK6__halfS1_Pfiii
// _ZZ9mmaKernelPK6__halfS1_PfiiiE8A_shared has been demoted
// _ZZ9mmaKernelPK6__halfS1_PfiiiE8B_shared has been demoted

.visible .entry _Z9mmaKernelPK6__halfS1_Pfiii(
	.param .u64 .ptr .align 1 _Z9mmaKernelPK6__halfS1_Pfiii_param_0,
	.param .u64 .ptr .align 1 _Z9mmaKernelPK6__halfS1_Pfiii_param_1,
	.param .u64 .ptr .align 1 _Z9mmaKernelPK6__halfS1_Pfiii_param_2,
	.param .u32 _Z9mmaKernelPK6__halfS1_Pfiii_param_3,
	.param .u32 _Z9mmaKernelPK6__halfS1_Pfiii_param_4,
	.param .u32 _Z9mmaKernelPK6__halfS1_Pfiii_param_5
)
{
	.reg .pred 	%p<4>;
	.reg .b16 	%rs<25>;
	.reg .b32 	%r<66>;
	.reg .b32 	%f<39>;
	.reg .b64 	%rd<28>;
	// demoted variable
	.shared .align 16 .b8 _ZZ9mmaKernelPK6__halfS1_PfiiiE8A_shared[512];
	// demoted variable
	.shared .align 16 .b8 _ZZ9mmaKernelPK6__halfS1_PfiiiE8B_shared[256];
	ld.param.u64 	%rd8, [_Z9mmaKernelPK6__halfS1_Pfiii_param_0];
	ld.param.u64 	%rd9, [_Z9mmaKernelPK6__halfS1_Pfiii_param_1];
	ld.param.u64 	%rd10, [_Z9mmaKernelPK6__halfS1_Pfiii_param_2];
	ld.param.u32 	%r10, [_Z9mmaKernelPK6__halfS1_Pfiii_param_4];
	ld.param.u32 	%r11, [_Z9mmaKernelPK6__halfS1_Pfiii_param_5];
	mov.u32 	%r1, %tid.x;
	mov.u32 	%r12, %ctaid.y;
	shl.b32 	%r2, %r12, 4;
	mov.u32 	%r13, %ctaid.x;
	shl.b32 	%r3, %r13, 3;
	setp.lt.s32 	%p1, %r11, 1;
	mov.f32 	%f31, 0f00000000;
	mov.f32 	%f32, %f31;
	mov.f32 	%f33, %f31;
	mov.f32 	%f34, %f31;
	@%p1 bra 	$L__BB0_5;
	mul.lo.s32 	%r15, %r11, %r2;
	and.b32  	%r4, %r1, 31;
	mul.lo.s32 	%r16, %r11, %r4;
	shl.b32 	%r17, %r1, 4;
	and.b32  	%r18, %r17, 496;
	mov.u32 	%r19, _ZZ9mmaKernelPK6__halfS1_PfiiiE8B_shared;
	add.s32 	%r5, %r19, %r18;
	mul.lo.s32 	%r20, %r10, %r4;
	shl.b32 	%r21, %r10, 4;
	shl.b32 	%r22, %r1, 5;
	and.b32  	%r23, %r22, 480;
	mov.u32 	%r24, _ZZ9mmaKernelPK6__halfS1_PfiiiE8A_shared;
	add.s32 	%r25, %r24, %r23;
	and.b32  	%r26, %r1, 1008;
	add.s32 	%r6, %r25, %r26;
	and.b32  	%r27, %r17, 240;
	add.s32 	%r7, %r19, %r27;
	mul.wide.s32 	%rd11, %r20, 2;
	mul.wide.s32 	%rd12, %r3, 2;
	add.s64 	%rd13, %rd11, %rd12;
	cvta.to.global.u64 	%rd14, %rd9;
	add.s64 	%rd15, %rd13, %rd14;
	add.s64 	%rd27, %rd15, 8;
	mul.wide.s32 	%rd2, %r21, 2;
	mul.wide.s32 	%rd16, %r15, 2;
	mul.wide.u32 	%rd17, %r16, 2;
	add.s64 	%rd18, %rd16, %rd17;
	cvta.to.global.u64 	%rd19, %rd8;
	add.s64 	%rd20, %rd18, %rd19;
	add.s64 	%rd26, %rd20, 16;
	mov.b32 	%r65, 0;
	mov.f32 	%f31, 0f00000000;
$L__BB0_2:
	setp.gt.u32 	%p2, %r4, 15;
	@%p2 bra 	$L__BB0_4;
	ld.global.u16 	%rs1, [%rd26+-16];
	ld.global.u16 	%rs2, [%rd26+-14];
	ld.global.u16 	%rs3, [%rd26+-12];
	ld.global.u16 	%rs4, [%rd26+-10];
	ld.global.u16 	%rs5, [%rd26+-8];
	ld.global.u16 	%rs6, [%rd26+-6];
	ld.global.u16 	%rs7, [%rd26+-4];
	ld.global.u16 	%rs8, [%rd26+-2];
	mov.b32 	%r28, {%rs7, %rs8};
	mov.b32 	%r29, {%rs5, %rs6};
	mov.b32 	%r30, {%rs3, %rs4};
	mov.b32 	%r31, {%rs1, %rs2};
	shl.b32 	%r32, %r4, 5;
	mov.u32 	%r33, _ZZ9mmaKernelPK6__halfS1_PfiiiE8A_shared;
	add.s32 	%r34, %r33, %r32;
	st.shared.v4.b32 	[%r34], {%r31, %r30, %r29, %r28};
	ld.global.u16 	%rs9, [%rd26];
	ld.global.u16 	%rs10, [%rd26+2];
	ld.global.u16 	%rs11, [%rd26+4];
	ld.global.u16 	%rs12, [%rd26+6];
	ld.global.u16 	%rs13, [%rd26+8];
	ld.global.u16 	%rs14, [%rd26+10];
	ld.global.u16 	%rs15, [%rd26+12];
	ld.global.u16 	%rs16, [%rd26+14];
	mov.b32 	%r35, {%rs15, %rs16};
	mov.b32 	%r36, {%rs13, %rs14};
	mov.b32 	%r37, {%rs11, %rs12};
	mov.b32 	%r38, {%rs9, %rs10};
	st.shared.v4.b32 	[%r34+16], {%r38, %r37, %r36, %r35};
	ld.global.u16 	%rs17, [%rd27+-8];
	ld.global.u16 	%rs18, [%rd27+-6];
	ld.global.u16 	%rs19, [%rd27+-4];
	ld.global.u16 	%rs20, [%rd27+-2];
	ld.global.u16 	%rs21, [%rd27];
	ld.global.u16 	%rs22, [%rd27+2];
	ld.global.u16 	%rs23, [%rd27+4];
	ld.global.u16 	%rs24, [%rd27+6];
	mov.b32 	%r39, {%rs23, %rs24};
	mov.b32 	%r40, {%rs21, %rs22};
	mov.b32 	%r41, {%rs19, %rs20};
	mov.b32 	%r42, {%rs17, %rs18};
	st.shared.v4.b32 	[%r5], {%r42, %r41, %r40, %r39};
$L__BB0_4:
	// begin inline asm
	ldmatrix.sync.aligned.m8n8.x4.shared.b16 {%r43, %r44, %r45, %r46}, [%r6];
	// end inline asm
	// begin inline asm
	ldmatrix.sync.aligned.m8n8.x2.shared.trans.b16 {%r48, %r49}, [%r7];
	// end inline asm
	// begin inline asm
	mma.sync.aligned.m16n8k16.row.col.f32.f16.f16.f32 {%f34, %f33, %f32, %f31}, {%r43, %r44, %r45, %r46}, {%r48, %r49}, {%f34, %f33, %f32, %f31};

	// end inline asm
	add.s32 	%r65, %r65, 16;
	add.s64 	%rd27, %rd27, %rd2;
	add.s64 	%rd26, %rd26, 32;
	setp.lt.s32 	%p3, %r65, %r11;
	@%p3 bra 	$L__BB0_2;
$L__BB0_5:
	shr.u32 	%r57, %r1, 2;
	add.s32 	%r58, %r57, %r2;
	shl.b32 	%r59, %r1, 1;
	and.b32  	%r60, %r59, 6;
	add.s32 	%r61, %r60, %r3;
	cvta.to.global.u64 	%rd21, %rd10;
	mad.lo.s32 	%r62, %r58, %r10, %r61;
	mul.wide.s32 	%rd22, %r62, 4;
	add.s64 	%rd23, %rd21, %rd22;
	ld.global.f32 	%f23, [%rd23];
	add.f32 	%f24, %f34, %f23;
	st.global.f32 	[%rd23], %f24;
	ld.global.f32 	%f25, [%rd23+4];
	add.f32 	%f26, %f33, %f25;
	st.global.f32 	[%rd23+4], %f26;
	shl.b32 	%r63, %r10, 3;
	add.s32 	%r64, %r62, %r63;
	mul.wide.s32 	%rd24, %r64, 4;
	add.s64 	%rd25, %rd21, %rd24;
	ld.global.f32 	%f27, [%rd25];
	add.f32 	%f28, %f32, %f27;
	st.global.f32 	[%rd25], %f28;
	ld.global.f32 	%f29, [%rd25+4];
	add.f32 	%f30, %f31, %f29;
	st.global.f32 	[%rd25+4], %f30;
	ret;

}
	// .globl	_Z11naiveKernelPK6__halfS1_Pfiii
.visible .entry _Z11naiveKernelPK6__halfS1_Pfiii(
	.param .u64 .ptr .align 1 _Z11naiveKernelPK6__halfS1_Pfiii_param_0,
	.param .u64 .ptr .align 1 _Z11naiveKernelPK6__halfS1_Pfiii_param_1,
	.param .u64 .ptr .align 1 _Z11naiveKernelPK6__halfS1_Pfiii_param_2,
	.param .u32 _Z11naiveKernelPK6__halfS1_Pfiii_param_3,
	.param .u32 _Z11naiveKernelPK6__halfS1_Pfiii_param_4,
	.param .u32 _Z11naiveKernelPK6__halfS1_Pfiii_param_5
)
{
	.reg .pred 	%p<10>;
	.reg .b16 	%rs<117>;
	.reg .b32 	%r<41>;
	.reg .b32 	%f<83>;
	.reg .b64 	%rd<70>;

	ld.param.u64 	%rd10, [_Z11naiveKernelPK6__halfS1_Pfiii_param_0];
	ld.param.u64 	%rd11, [_Z11naiveKernelPK6__halfS1_Pfiii_param_1];
	ld.param.u64 	%rd9, [_Z11naiveKernelPK6__halfS1_Pfiii_param_2];
	ld.param.u32 	%r25, [_Z11naiveKernelPK6__halfS1_Pfiii_param_4];
	ld.param.u32 	%r26, [_Z11naiveKernelPK6__halfS1_Pfiii_param_5];
	cvta.to.global.u64 	%rd1, %rd11;
	cvta.to.global.u64 	%rd2, %rd10;
	mov.u32 	%r1, %ctaid.y;
	mov.u32 	%r2, %ctaid.x;
	setp.lt.s32 	%p1, %r26, 1;
	mov.f32 	%f82, 0f00000000;
	@%p1 bra 	$L__BB1_13;
	mul.lo.s32 	%r3, %r26, %r1;
	and.b32  	%r4, %r26, 15;
	setp.lt.u32 	%p2, %r26, 16;
	mov.f32 	%f82, 0f00000000;
	mov.b32 	%r37, 0;
	@%p2 bra 	$L__BB1_4;
	and.b32  	%r37, %r26, 2147483632;
	neg.s32 	%r35, %r37;
	shl.b32 	%r7, %r25, 4;
	mul.wide.u32 	%rd12, %r3, 2;
	add.s64 	%rd13, %rd12, %rd2;
	add.s64 	%rd68, %rd13, 16;
	mov.f32 	%f82, 0f00000000;
	mul.wide.s32 	%rd16, %r25, 2;
	mov.u32 	%r34, %r2;
$L__BB1_3:
	.pragma "nounroll";
	mul.wide.s32 	%rd14, %r34, 2;
	add.s64 	%rd15, %rd1, %rd14;
	ld.global.u16 	%rs2, [%rd68+-16];
	ld.global.u16 	%rs3, [%rd15];
	// begin inline asm
	{mul.f16 %rs1,%rs2,%rs3;
}
	// end inline asm
	// begin inline asm
	{  cvt.f32.f16 %f18, %rs1;}

	// end inline asm
	add.f32 	%f34, %f82, %f18;
	add.s64 	%rd17, %rd15, %rd16;
	ld.global.u16 	%rs6, [%rd68+-14];
	ld.global.u16 	%rs7, [%rd17];
	// begin inline asm
	{mul.f16 %rs5,%rs6,%rs7;
}
	// end inline asm
	// begin inline asm
	{  cvt.f32.f16 %f19, %rs5;}

	// end inline asm
	add.f32 	%f35, %f34, %f19;
	add.s64 	%rd18, %rd17, %rd16;
	ld.global.u16 	%rs10, [%rd68+-12];
	ld.global.u16 	%rs11, [%rd18];
	// begin inline asm
	{mul.f16 %rs9,%rs10,%rs11;
}
	// end inline asm
	// begin inline asm
	{  cvt.f32.f16 %f20, %rs9;}

	// end inline asm
	add.f32 	%f36, %f35, %f20;
	add.s64 	%rd19, %rd18, %rd16;
	ld.global.u16 	%rs14, [%rd68+-10];
	ld.global.u16 	%rs15, [%rd19];
	// begin inline asm
	{mul.f16 %rs13,%rs14,%rs15;
}
	// end inline asm
	// begin inline asm
	{  cvt.f32.f16 %f21, %rs13;}

	// end inline asm
	add.f32 	%f37, %f36, %f21;
	add.s64 	%rd20, %rd19, %rd16;
	ld.global.u16 	%rs18, [%rd68+-8];
	ld.global.u16 	%rs19, [%rd20];
	// begin inline asm
	{mul.f16 %rs17,%rs18,%rs19;
}
	// end inline asm
	// begin inline asm
	{  cvt.f32.f16 %f22, %rs17;}

	// end inline asm
	add.f32 	%f38, %f37, %f22;
	add.s64 	%rd21, %rd20, %rd16;
	ld.global.u16 	%rs22, [%rd68+-6];
	ld.global.u16 	%rs23, [%rd21];
	// begin inline asm
	{mul.f16 %rs21,%rs22,%rs23;
}
	// end inline asm
	// begin inline asm
	{  cvt.f32.f16 %f23, %rs21;}

	// end inline asm
	add.f32 	%f39, %f38, %f23;
	add.s64 	%rd22, %rd21, %rd16;
	ld.global.u16 	%rs26, [%rd68+-4];
	ld.global.u16 	%rs27, [%rd22];
	// begin inline asm
	{mul.f16 %rs25,%rs26,%rs27;
}
	// end inline asm
	// begin inline asm
	{  cvt.f32.f16 %f24, %rs25;}

	// end inline asm
	add.f32 	%f40, %f39, %f24;
	add.s64 	%rd23, %rd22, %rd16;
	ld.global.u16 	%rs30, [%rd68+-2];
	ld.global.u16 	%rs31, [%rd23];
	// begin inline asm
	{mul.f16 %rs29,%rs30,%rs31;
}
	// end inline asm
	// begin inline asm
	{  cvt.f32.f16 %f25, %rs29;}

	// end inline asm
	add.f32 	%f41, %f40, %f25;
	add.s64 	%rd24, %rd23, %rd16;
	ld.global.u16 	%rs34, [%rd68];
	ld.global.u16 	%rs35, [%rd24];
	// begin inline asm
	{mul.f16 %rs33,%rs34,%rs35;
}
	// end inline asm
	// begin inline asm
	{  cvt.f32.f16 %f26, %rs33;}

	// end inline asm
	add.f32 	%f42, %f41, %f26;
	add.s64 	%rd25, %rd24, %rd16;
	ld.global.u16 	%rs38, [%rd68+2];
	ld.global.u16 	%rs39, [%rd25];
	// begin inline asm
	{mul.f16 %rs37,%rs38,%rs39;
}
	// end inline asm
	// begin inline asm
	{  cvt.f32.f16 %f27, %rs37;}

	// end inline asm
	add.f32 	%f43, %f42, %f27;
	add.s64 	%rd26, %rd25, %rd16;
	ld.global.u16 	%rs42, [%rd68+4];
	ld.global.u16 	%rs43, [%rd26];
	// begin inline asm
	{mul.f16 %rs41,%rs42,%rs43;
}
	// end inline asm
	// begin inline asm
	{  cvt.f32.f16 %f28, %rs41;}

	// end inline asm
	add.f32 	%f44, %f43, %f28;
	add.s64 	%rd27, %rd26, %rd16;
	ld.global.u16 	%rs46, [%rd68+6];
	ld.global.u16 	%rs47, [%rd27];
	// begin inline asm
	{mul.f16 %rs45,%rs46,%rs47;
}
	// end inline asm
	// begin inline asm
	{  cvt.f32.f16 %f29, %rs45;}

	// end inline asm
	add.f32 	%f45, %f44, %f29;
	add.s64 	%rd28, %rd27, %rd16;
	ld.global.u16 	%rs50, [%rd68+8];
	ld.global.u16 	%rs51, [%rd28];
	// begin inline asm
	{mul.f16 %rs49,%rs50,%rs51;
}
	// end inline asm
	// begin inline asm
	{  cvt.f32.f16 %f30, %rs49;}

	// end inline asm
	add.f32 	%f46, %f45, %f30;
	add.s64 	%rd29, %rd28, %rd16;
	ld.global.u16 	%rs54, [%rd68+10];
	ld.global.u16 	%rs55, [%rd29];
	// begin inline asm
	{mul.f16 %rs53,%rs54,%rs55;
}
	// end inline asm
	// begin inline asm
	{  cvt.f32.f16 %f31, %rs53;}

	// end inline asm
	add.f32 	%f47, %f46, %f31;
	add.s64 	%rd30, %rd29, %rd16;
	ld.global.u16 	%rs58, [%rd68+12];
	ld.global.u16 	%rs59, [%rd30];
	// begin inline asm
	{mul.f16 %rs57,%rs58,%rs59;
}
	// end inline asm
	// begin inline asm
	{  cvt.f32.f16 %f32, %rs57;}

	// end inline asm
	add.f32 	%f48, %f47, %f32;
	add.s64 	%rd31, %rd30, %rd16;
	ld.global.u16 	%rs62, [%rd68+14];
	ld.global.u16 	%rs63, [%rd31];
	// begin inline asm
	{mul.f16 %rs61,%rs62,%rs63;
}
	// end inline asm
	// begin inline asm
	{  cvt.f32.f16 %f33, %rs61;}

	// end inline asm
	add.f32 	%f82, %f48, %f33;
	add.s32 	%r35, %r35, 16;
	add.s32 	%r34, %r34, %r7;
	add.s64 	%rd68, %rd68, 32;
	setp.ne.s32 	%p3, %r35, 0;
	@%p3 bra 	$L__BB1_3;
$L__BB1_4:
	setp.eq.s32 	%p4, %r4, 0;
	@%p4 bra 	$L__BB1_13;
	and.b32  	%r13, %r26, 7;
	setp.lt.u32 	%p5, %r4, 8;
	@%p5 bra 	$L__BB1_7;
	add.s32 	%r28, %r37, %r3;
	mul.wide.u32 	%rd32, %r28, 2;
	add.s64 	%rd33, %rd2, %rd32;
	mad.lo.s32 	%r29, %r37, %r25, %r2;
	mul.wide.s32 	%rd34, %r29, 2;
	add.s64 	%rd35, %rd1, %rd34;
	ld.global.u16 	%rs66, [%rd33];
	ld.global.u16 	%rs67, [%rd35];
	// begin inline asm
	{mul.f16 %rs65,%rs66,%rs67;
}
	// end inline asm
	// begin inline asm
	{  cvt.f32.f16 %f50, %rs65;}

	// end inline asm
	add.f32 	%f58, %f82, %f50;
	cvt.u64.u32 	%rd36, %r3;
	cvt.u64.u32 	%rd37, %r37;
	add.s64 	%rd38, %rd37, %rd36;
	shl.b64 	%rd39, %rd38, 1;
	add.s64 	%rd40, %rd2, %rd39;
	mul.wide.s32 	%rd41, %r25, 2;
	add.s64 	%rd42, %rd35, %rd41;
	ld.global.u16 	%rs70, [%rd40+2];
	ld.global.u16 	%rs71, [%rd42];
	// begin inline asm
	{mul.f16 %rs69,%rs70,%rs71;
}
	// end inline asm
	// begin inline asm
	{  cvt.f32.f16 %f51, %rs69;}

	// end inline asm
	add.f32 	%f59, %f58, %f51;
	add.s64 	%rd43, %rd42, %rd41;
	ld.global.u16 	%rs74, [%rd40+4];
	ld.global.u16 	%rs75, [%rd43];
	// begin inline asm
	{mul.f16 %rs73,%rs74,%rs75;
}
	// end inline asm
	// begin inline asm
	{  cvt.f32.f16 %f52, %rs73;}

	// end inline asm
	add.f32 	%f60, %f59, %f52;
	add.s64 	%rd44, %rd43, %rd41;
	ld.global.u16 	%rs78, [%rd40+6];
	ld.global.u16 	%rs79, [%rd44];
	// begin inline asm
	{mul.f16 %rs77,%rs78,%rs79;
}
	// end inline asm
	// begin inline asm
	{  cvt.f32.f16 %f53, %rs77;}

	// end inline asm
	add.f32 	%f61, %f60, %f53;
	add.s64 	%rd45, %rd44, %rd41;
	ld.global.u16 	%rs82, [%rd40+8];
	ld.global.u16 	%rs83, [%rd45];
	// begin inline asm
	{mul.f16 %rs81,%rs82,%rs83;
}
	// end inline asm
	// begin inline asm
	{  cvt.f32.f16 %f54, %rs81;}

	// end inline asm
	add.f32 	%f62, %f61, %f54;
	add.s64 	%rd46, %rd45, %rd41;
	ld.global.u16 	%rs86, [%rd40+10];
	ld.global.u16 	%rs87, [%rd46];
	// begin inline asm
	{mul.f16 %rs85,%rs86,%rs87;
}
	// end inline asm
	// begin inline asm
	{  cvt.f32.f16 %f55, %rs85;}

	// end inline asm
	add.f32 	%f63, %f62, %f55;
	add.s64 	%rd47, %rd46, %rd41;
	ld.global.u16 	%rs90, [%rd40+12];
	ld.global.u16 	%rs91, [%rd47];
	// begin inline asm
	{mul.f16 %rs89,%rs90,%rs91;
}
	// end inline asm
	// begin inline asm
	{  cvt.f32.f16 %f56, %rs89;}

	// end inline asm
	add.f32 	%f64, %f63, %f56;
	add.s64 	%rd48, %rd47, %rd41;
	ld.global.u16 	%rs94, [%rd40+14];
	ld.global.u16 	%rs95, [%rd48];
	// begin inline asm
	{mul.f16 %rs93,%rs94,%rs95;
}
	// end inline asm
	// begin inline asm
	{  cvt.f32.f16 %f57, %rs93;}

	// end inline asm
	add.f32 	%f82, %f64, %f57;
	add.s32 	%r37, %r37, 8;
$L__BB1_7:
	setp.eq.s32 	%p6, %r13, 0;
	@%p6 bra 	$L__BB1_13;
	and.b32  	%r16, %r26, 3;
	setp.lt.u32 	%p7, %r13, 4;
	@%p7 bra 	$L__BB1_10;
	add.s32 	%r30, %r37, %r3;
	mul.wide.u32 	%rd49, %r30, 2;
	add.s64 	%rd50, %rd2, %rd49;
	mad.lo.s32 	%r31, %r37, %r25, %r2;
	mul.wide.s32 	%rd51, %r31, 2;
	add.s64 	%rd52, %rd1, %rd51;
	ld.global.u16 	%rs98, [%rd50];
	ld.global.u16 	%rs99, [%rd52];
	// begin inline asm
	{mul.f16 %rs97,%rs98,%rs99;
}
	// end inline asm
	// begin inline asm
	{  cvt.f32.f16 %f66, %rs97;}

	// end inline asm
	add.f32 	%f70, %f82, %f66;
	cvt.u64.u32 	%rd53, %r3;
	cvt.u64.u32 	%rd54, %r37;
	add.s64 	%rd55, %rd54, %rd53;
	shl.b64 	%rd56, %rd55, 1;
	add.s64 	%rd57, %rd2, %rd56;
	mul.wide.s32 	%rd58, %r25, 2;
	add.s64 	%rd59, %rd52, %rd58;
	ld.global.u16 	%rs102, [%rd57+2];
	ld.global.u16 	%rs103, [%rd59];
	// begin inline asm
	{mul.f16 %rs101,%rs102,%rs103;
}
	// end inline asm
	// begin inline asm
	{  cvt.f32.f16 %f67, %rs101;}

	// end inline asm
	add.f32 	%f71, %f70, %f67;
	add.s64 	%rd60, %rd59, %rd58;
	ld.global.u16 	%rs106, [%rd57+4];
	ld.global.u16 	%rs107, [%rd60];
	// begin inline asm
	{mul.f16 %rs105,%rs106,%rs107;
}
	// end inline asm
	// begin inline asm
	{  cvt.f32.f16 %f68, %rs105;}

	// end inline asm
	add.f32 	%f72, %f71, %f68;
	add.s64 	%rd61, %rd60, %rd58;
	ld.global.u16 	%rs110, [%rd57+6];
	ld.global.u16 	%rs111, [%rd61];
	// begin inline asm
	{mul.f16 %rs109,%rs110,%rs111;
}
	// end inline asm
	// begin inline asm
	{  cvt.f32.f16 %f69, %rs109;}

	// end inline asm
	add.f32 	%f82, %f72, %f69;
	add.s32 	%r37, %r37, 4;
$L__BB1_10:
	setp.eq.s32 	%p8, %r16, 0;
	@%p8 bra 	$L__BB1_13;
	mad.lo.s32 	%r40, %r37, %r25, %r2;
	add.s32 	%r32, %r37, %r3;
	mul.wide.u32 	%rd62, %r32, 2;
	add.s64 	%rd69, %rd2, %rd62;
	neg.s32 	%r39, %r16;
$L__BB1_12:
	.pragma "nounroll";
	mul.wide.s32 	%rd63, %r40, 2;
	add.s64 	%rd64, %rd1, %rd63;
	ld.global.u16 	%rs114, [%rd69];
	ld.global.u16 	%rs115, [%rd64];
	// begin inline asm
	{mul.f16 %rs113,%rs114,%rs115;
}
	// end inline asm
	// begin inline asm
	{  cvt.f32.f16 %f73, %rs113;}

	// end inline asm
	add.f32 	%f82, %f82, %f73;
	add.s32 	%r40, %r40, %r25;
	add.s64 	%rd69, %rd69, 2;
	add.s32 	%r39, %r39, 1;
	setp.ne.s32 	%p9, %r39, 0;
	@%p9 bra 	$L__BB1_12;
$L__BB1_13:
	cvta.to.global.u64 	%rd65, %rd9;
	mad.lo.s32 	%r33, %r25, %r1, %r2;
	mul.wide.s32 	%rd66, %r33, 4;
	add.s64 	%rd67, %rd65, %rd66;
	st.global.f32 	[%rd67], %f82;
	ret;

}


// ===== COMPILED SASS (sm_100) =====

	.target	sm_100

	.elftype	@"ET_EXEC"


//--------------------- .note.nv.tkinfo           --------------------------
	.section	.note.nv.tkinfo,"",@"SHT_NOTE"
	.sectionflags	@"SHF_NOTE_NV_TKINFO"
	.tkinfo
        /*0018*/ 	.word	0x00000002
        /*0030*/ 	.string	""
        /*0030*/ 	.string	"ptxas"
        /*0030*/ 	.string	"Cuda compilation tools, release 13.0, V13.0.88"
        /*0030*/ 	.string	"Build cuda_13.0.r13.0/compiler.36424714_0"
        /*0030*/ 	.string	"-arch sm_100 -m 64 "



//--------------------- .note.nv.cuinfo           --------------------------
	.section	.note.nv.cuinfo,"",@"SHT_NOTE"
	.sectionflags	@"SHF_NOTE_NV_CUINFO"
        /*0018*/ 	.short	0x0002
        /*001a*/ 	.short	0x0064
        /*001c*/ 	.short	0x0082
	.zero		2


//--------------------- .nv.info                  --------------------------
	.section	.nv.info,"",@"SHT_CUDA_INFO"
	.align	4


	//----- nvinfo : EIATTR_REGCOUNT
	.align		4
        /*0000*/ 	.byte	0x04, 0x2f
        /*0002*/ 	.short	(.L_1 - .L_0)
	.align		4
.L_0:
        /*0004*/ 	.word	index@(_Z9mmaKernelPK6__halfS1_Pfiii)
        /*0008*/ 	.word	0x0000001f


	//----- nvinfo : EIATTR_FRAME_SIZE
	.align		4
.L_1:
        /*000c*/ 	.byte	0x04, 0x11
        /*000e*/ 	.short	(.L_3 - .L_2)
	.align		4
.L_2:
        /*0010*/ 	.word	index@(_Z9mmaKernelPK6__halfS1_Pfiii)
        /*0014*/ 	.word	0x00000000


	//----- nvinfo : EIATTR_REGCOUNT
	.align		4
.L_3:
        /*0018*/ 	.byte	0x04, 0x2f
        /*001a*/ 	.short	(.L_5 - .L_4)
	.align		4
.L_4:
        /*001c*/ 	.word	index@(_Z11naiveKernelPK6__halfS1_Pfiii)
        /*0020*/ 	.word	0x00000020


	//----- nvinfo : EIATTR_FRAME_SIZE
	.align		4
.L_5:
        /*0024*/ 	.byte	0x04, 0x11
        /*0026*/ 	.short	(.L_7 - .L_6)
	.align		4
.L_6:
        /*0028*/ 	.word	index@(_Z11naiveKernelPK6__halfS1_Pfiii)
        /*002c*/ 	.word	0x00000000


	//----- nvinfo : EIATTR_MIN_STACK_SIZE
	.align		4
.L_7:
        /*0030*/ 	.byte	0x04, 0x12
        /*0032*/ 	.short	(.L_9 - .L_8)
	.align		4
.L_8:
        /*0034*/ 	.word	index@(_Z11naiveKernelPK6__halfS1_Pfiii)
        /*0038*/ 	.word	0x00000000


	//----- nvinfo : EIATTR_MIN_STACK_SIZE
	.align		4
.L_9:
        /*003c*/ 	.byte	0x04, 0x12
        /*003e*/ 	.short	(.L_11 - .L_10)
	.align		4
.L_10:
        /*0040*/ 	.word	index@(_Z9mmaKernelPK6__halfS1_Pfiii)
        /*0044*/ 	.word	0x00000000
.L_11:


//--------------------- .nv.compat                --------------------------
	.section	.nv.compat,"",@"SHT_CUDA_COMPAT_INFO"
	.align	4
        /*0000*/ 	.byte	0x02, 0x09, 0x00, 0x00, 0x02, 0x02, 0x01, 0x00, 0x02, 0x05, 0x05, 0x00, 0x03, 0x07, 0x01, 0x01
        /*0010*/ 	.byte	0x02, 0x03, 0x00, 0x00, 0x02, 0x06, 0x01, 0x00, 0x04, 0x0b, 0x08, 0x00, 0x09, 0x00, 0x00, 0x00
        /*0020*/ 	.byte	0x00, 0x00, 0x00, 0x00


//--------------------- .nv.info._Z11naiveKernelPK6__halfS1_Pfiii --------------------------
	.section	.nv.info._Z11naiveKernelPK6__halfS1_Pfiii,"",@"SHT_CUDA_INFO"
	.sectionflags	@""
	.align	4


	//----- nvinfo : EIATTR_CUDA_API_VERSION
	.align		4
        /*0000*/ 	.byte	0x04, 0x37
        /*0002*/ 	.short	(.L_13 - .L_12)
.L_12:
        /*0004*/ 	.word	0x00000082


	//----- nvinfo : EIATTR_KPARAM_INFO
	.align		4
.L_13:
        /*0008*/ 	.byte	0x04, 0x17
        /*000a*/ 	.short	(.L_15 - .L_14)
.L_14:
        /*000c*/ 	.word	0x00000000
        /*0010*/ 	.short	0x0005
        /*0012*/ 	.short	0x0020
        /*0014*/ 	.byte	0x00, 0xf0, 0x11, 0x00


	//----- nvinfo : EIATTR_KPARAM_INFO
	.align		4
.L_15:
        /*0018*/ 	.byte	0x04, 0x17
        /*001a*/ 	.short	(.L_17 - .L_16)
.L_16:
        /*001c*/ 	.word	0x00000000
        /*0020*/ 	.short	0x0004
        /*0022*/ 	.short	0x001c
        /*0024*/ 	.byte	0x00, 0xf0, 0x11, 0x00


	//----- nvinfo : EIATTR_KPARAM_INFO
	.align		4
.L_17:
        /*0028*/ 	.byte	0x04, 0x17
        /*002a*/ 	.short	(.L_19 - .L_18)
.L_18:
        /*002c*/ 	.word	0x00000000
        /*0030*/ 	.short	0x0003
        /*0032*/ 	.short	0x0018
        /*0034*/ 	.byte	0x00, 0xf0, 0x11, 0x00


	//----- nvinfo : EIATTR_KPARAM_INFO
	.align		4
.L_19:
        /*0038*/ 	.byte	0x04, 0x17
        /*003a*/ 	.short	(.L_21 - .L_20)
.L_20:
        /*003c*/ 	.word	0x00000000
        /*0040*/ 	.short	0x0002
        /*0042*/ 	.short	0x0010
        /*0044*/ 	.byte	0x00, 0xf5, 0x21, 0x00


	//----- nvinfo : EIATTR_KPARAM_INFO
	.align		4
.L_21:
        /*0048*/ 	.byte	0x04, 0x17
        /*004a*/ 	.short	(.L_23 - .L_22)
.L_22:
        /*004c*/ 	.word	0x00000000
        /*0050*/ 	.short	0x0001
        /*0052*/ 	.short	0x0008
        /*0054*/ 	.byte	0x00, 0xf5, 0x21, 0x00


	//----- nvinfo : EIATTR_KPARAM_INFO
	.align		4
.L_23:
        /*0058*/ 	.byte	0x04, 0x17
        /*005a*/ 	.short	(.L_25 - .L_24)
.L_24:
        /*005c*/ 	.word	0x00000000
        /*0060*/ 	.short	0x0000
        /*0062*/ 	.short	0x0000
        /*0064*/ 	.byte	0x00, 0xf5, 0x21, 0x00


	//----- nvinfo : EIATTR_SPARSE_MMA_MASK
	.align		4
.L_25:
        /*0068*/ 	.byte	0x03, 0x50
        /*006a*/ 	.short	0x0000


	//----- nvinfo : EIATTR_MAXREG_COUNT
	.align		4
        /*006c*/ 	.byte	0x03, 0x1b
        /*006e*/ 	.short	0x00ff


	//----- nvinfo : EIATTR_MERCURY_ISA_VERSION
	.align		4
        /*0070*/ 	.byte	0x03, 0x5f
        /*0072*/ 	.short	0x0101


	//----- nvinfo : EIATTR_VRC_CTA_INIT_COUNT
	.align		4
        /*0074*/ 	.byte	0x02, 0x4a
	.zero		1
	.zero		1


	//----- nvinfo : EIATTR_EXIT_INSTR_OFFSETS
	.align		4
        /*0078*/ 	.byte	0x04, 0x1c
        /*007a*/ 	.short	(.L_27 - .L_26)


	//   ....[0]....
.L_26:
        /*007c*/ 	.word	0x00001070


	//----- nvinfo : EIATTR_CBANK_PARAM_SIZE
	.align		4
.L_27:
        /*0080*/ 	.byte	0x03, 0x19
        /*0082*/ 	.short	0x0024


	//----- nvinfo : EIATTR_PARAM_CBANK
	.align		4
        /*0084*/ 	.byte	0x04, 0x0a
        /*0086*/ 	.short	(.L_29 - .L_28)
	.align		4
.L_28:
        /*0088*/ 	.word	index@(.nv.constant0._Z11naiveKernelPK6__halfS1_Pfiii)
        /*008c*/ 	.short	0x0380
        /*008e*/ 	.short	0x0024


	//----- nvinfo : EIATTR_SW_WAR
	.align		4
.L_29:
        /*0090*/ 	.byte	0x04, 0x36
        /*0092*/ 	.short	(.L_31 - .L_30)
.L_30:
        /*0094*/ 	.word	0x00000008
.L_31:


//--------------------- .nv.info._Z9mmaKernelPK6__halfS1_Pfiii --------------------------
	.section	.nv.info._Z9mmaKernelPK6__halfS1_Pfiii,"",@"SHT_CUDA_INFO"
	.sectionflags	@""
	.align	4


	//----- nvinfo : EIATTR_CUDA_API_VERSION
	.align		4
        /*0000*/ 	.byte	0x04, 0x37
        /*0002*/ 	.short	(.L_33 - .L_32)
.L_32:
        /*0004*/ 	.word	0x00000082


	//----- nvinfo : EIATTR_KPARAM_INFO
	.align		4
.L_33:
        /*0008*/ 	.byte	0x04, 0x17
        /*000a*/ 	.short	(.L_35 - .L_34)
.L_34:
        /*000c*/ 	.word	0x00000000
        /*0010*/ 	.short	0x0005
        /*0012*/ 	.short	0x0020
        /*0014*/ 	.byte	0x00, 0xf0, 0x11, 0x00


	//----- nvinfo : EIATTR_KPARAM_INFO
	.align		4
.L_35:
        /*0018*/ 	.byte	0x04, 0x17
        /*001a*/ 	.short	(.L_37 - .L_36)
.L_36:
        /*001c*/ 	.word	0x00000000
        /*0020*/ 	.short	0x0004
        /*0022*/ 	.short	0x001c
        /*0024*/ 	.byte	0x00, 0xf0, 0x11, 0x00


	//----- nvinfo : EIATTR_KPARAM_INFO
	.align		4
.L_37:
        /*0028*/ 	.byte	0x04, 0x17
        /*002a*/ 	.short	(.L_39 - .L_38)
.L_38:
        /*002c*/ 	.word	0x00000000
        /*0030*/ 	.short	0x0003
        /*0032*/ 	.short	0x0018
        /*0034*/ 	.byte	0x00, 0xf0, 0x11, 0x00


	//----- nvinfo : EIATTR_KPARAM_INFO
	.align		4
.L_39:
        /*0038*/ 	.byte	0x04, 0x17
        /*003a*/ 	.short	(.L_41 - .L_40)
.L_40:
        /*003c*/ 	.word	0x00000000
        /*0040*/ 	.short	0x0002
        /*0042*/ 	.short	0x0010
        /*0044*/ 	.byte	0x00, 0xf5, 0x21, 0x00


	//----- nvinfo : EIATTR_KPARAM_INFO
	.align		4
.L_41:
        /*0048*/ 	.byte	0x04, 0x17
        /*004a*/ 	.short	(.L_43 - .L_42)
.L_42:
        /*004c*/ 	.word	0x00000000
        /*0050*/ 	.short	0x0001
        /*0052*/ 	.short	0x0008
        /*0054*/ 	.byte	0x00, 0xf5, 0x21, 0x00


	//----- nvinfo : EIATTR_KPARAM_INFO
	.align		4
.L_43:
        /*0058*/ 	.byte	0x04, 0x17
        /*005a*/ 	.short	(.L_45 - .L_44)
.L_44:
        /*005c*/ 	.word	0x00000000
        /*0060*/ 	.short	0x0000
        /*0062*/ 	.short	0x0000
        /*0064*/ 	.byte	0x00, 0xf5, 0x21, 0x00


	//----- nvinfo : EIATTR_SPARSE_MMA_MASK
	.align		4
.L_45:
        /*0068*/ 	.byte	0x03, 0x50
        /*006a*/ 	.short	0x0000


	//----- nvinfo : EIATTR_MAXREG_COUNT
	.align		4
        /*006c*/ 	.byte	0x03, 0x1b
        /*006e*/ 	.short	0x00ff


	//----- nvinfo : EIATTR_MERCURY_ISA_VERSION
	.align		4
        /*0070*/ 	.byte	0x03, 0x5f
        /*0072*/ 	.short	0x0101


	//----- nvinfo : EIATTR_VRC_CTA_INIT_COUNT
	.align		4
        /*0074*/ 	.byte	0x02, 0x4a
	.zero		1
	.zero		1


	//----- nvinfo : EIATTR_EXIT_INSTR_OFFSETS
	.align		4
        /*0078*/ 	.byte	0x04, 0x1c
        /*007a*/ 	.short	(.L_47 - .L_46)


	//   ....[0]....
.L_46:
        /*007c*/ 	.word	0x000007b0


	//----- nvinfo : EIATTR_CRS_STACK_SIZE
	.align		4
.L_47:
        /*0080*/ 	.byte	0x04, 0x1e
        /*0082*/ 	.short	(.L_49 - .L_48)
.L_48:
        /*0084*/ 	.word	0x00000000


	//----- nvinfo : EIATTR_CBANK_PARAM_SIZE
	.align		4
.L_49:
        /*0088*/ 	.byte	0x03, 0x19
        /*008a*/ 	.short	0x0024


	//----- nvinfo : EIATTR_PARAM_CBANK
	.align		4
        /*008c*/ 	.byte	0x04, 0x0a
        /*008e*/ 	.short	(.L_51 - .L_50)
	.align		4
.L_50:
        /*0090*/ 	.word	index@(.nv.constant0._Z9mmaKernelPK6__halfS1_Pfiii)
        /*0094*/ 	.short	0x0380
        /*0096*/ 	.short	0x0024


	//----- nvinfo : EIATTR_SW_WAR
	.align		4
.L_51:
        /*0098*/ 	.byte	0x04, 0x36
        /*009a*/ 	.short	(.L_53 - .L_52)
.L_52:
        /*009c*/ 	.word	0x00000008
.L_53:


//--------------------- .nv.callgraph             --------------------------
	.section	.nv.callgraph,"",@"SHT_CUDA_CALLGRAPH"
	.align	4
	.sectionentsize	8
	.align		4
        /*0000*/ 	.word	0x00000000
	.align		4
        /*0004*/ 	.word	0xffffffff
	.align		4
        /*0008*/ 	.word	0x00000000
	.align		4
        /*000c*/ 	.word	0xfffffffe
	.align		4
        /*0010*/ 	.word	0x00000000
	.align		4
        /*0014*/ 	.word	0xfffffffd
	.align		4
        /*0018*/ 	.word	0x00000000
	.align		4
        /*001c*/ 	.word	0xfffffffc


//--------------------- .text._Z11naiveKernelPK6__halfS1_Pfiii --------------------------
	.section	.text._Z11naiveKernelPK6__halfS1_Pfiii,"ax",@progbits
	.align	128
        .global         _Z11naiveKernelPK6__halfS1_Pfiii
        .type           _Z11naiveKernelPK6__halfS1_Pfiii,@function
        .size           _Z11naiveKernelPK6__halfS1_Pfiii,(.L_x_12 - _Z11naiveKernelPK6__halfS1_Pfiii)
        .other          _Z11naiveKernelPK6__halfS1_Pfiii,@"STO_CUDA_ENTRY STV_DEFAULT"
_Z11naiveKernelPK6__halfS1_Pfiii:
.text._Z11naiveKernelPK6__halfS1_Pfiii:
[----:B------:R-:W-:Y:S01]  /*0000*/  LDC R1, c[0x0][0x37c] ;  /* 0x0000df00ff017b82 */ /* 0x000fe20000000800 */
[----:B------:R-:W0:Y:S01]  /*0010*/  LDCU UR6, c[0x0][0x3a0] ;  /* 0x00007400ff0677ac */ /* 0x000e220008000800 */
[----:B------:R-:W1:Y:S06]  /*0020*/  S2R R0, SR_CTAID.X ;  /* 0x0000000000007919 */ /* 0x000e6c0000002500 */
[----:B------:R-:W2:Y:S01]  /*0030*/  S2UR UR12, SR_CTAID.Y ;  /* 0x00000000000c79c3 */ /* 0x000ea20000002600 */
[----:B------:R-:W-:Y:S01]  /*0040*/  HFMA2 R4, -RZ, RZ, 0, 0 ;  /* 0x00000000ff047431 */ /* 0x000fe200000001ff */
[----:B------:R-:W3:Y:S01]  /*0050*/  LDCU.64 UR10, c[0x0][0x358] ;  /* 0x00006b00ff0a77ac */ /* 0x000ee20008000a00 */
[----:B0-----:R-:W-:-:S09]  /*0060*/  UISETP.GE.AND UP0, UPT, UR6, 0x1, UPT ;  /* 0x000000010600788c */ /* 0x001fd2000bf06270 */
[----:B---3--:R-:W-:Y:S05]  /*0070*/  BRA.U !UP0, `(.L_x_0) ;  /* 0x0000000d08e87547 */ /* 0x008fea000b800000 */
[----:B------:R-:W-:Y:S01]  /*0080*/  UISETP.GE.U32.AND UP1, UPT, UR6, 0x10, UPT ;  /* 0x000000100600788c */ /* 0x000fe2000bf26070 */
[----:B------:R-:W-:Y:S01]  /*0090*/  MOV R4, RZ ;  /* 0x000000ff00047202 */ /* 0x000fe20000000f00 */
[----:B------:R-:W-:Y:S01]  /*00a0*/  ULOP3.LUT UR8, UR6, 0xf, URZ, 0xc0, !UPT ;  /* 0x0000000f06087892 */ /* 0x000fe2000f8ec0ff */
[----:B------:R-:W-:Y:S01]  /*00b0*/  MOV R13, RZ ;  /* 0x000000ff000d7202 */ /* 0x000fe20000000f00 */
[----:B--2---:R-:W-:Y:S02]  /*00c0*/  UIMAD UR7, UR12, UR6, URZ ;  /* 0x000000060c0772a4 */ /* 0x004fe4000f8e02ff */
[----:B------:R-:W-:-:S03]  /*00d0*/  UISETP.NE.AND UP0, UPT, UR8, URZ, UPT ;  /* 0x000000ff0800728c */ /* 0x000fc6000bf05270 */
[----:B------:R-:W-:Y:S08]  /*00e0*/  BRA.U !UP1, `(.L_x_1) ;  /* 0x0000000509cc7547 */ /* 0x000ff0000b800000 */
[----:B------:R-:W0:Y:S01]  /*00f0*/  LDCU.64 UR4, c[0x0][0x380] ;  /* 0x00007000ff0477ac */ /* 0x000e220008000a00 */
[----:B------:R-:W-:Y:S02]  /*0100*/  MOV R4, RZ ;  /* 0x000000ff00047202 */ /* 0x000fe40000000f00 */
[----:B-1----:R-:W-:Y:S01]  /*0110*/  MOV R12, R0 ;  /* 0x00000000000c7202 */ /* 0x002fe20000000f00 */
[----:B------:R-:W-:-:S06]  /*0120*/  ULOP3.LUT UR9, UR6, 0x7ffffff0, URZ, 0xc0, !UPT ;  /* 0x7ffffff006097892 */ /* 0x000fcc000f8ec0ff */
[----:B------:R-:W-:Y:S01]  /*0130*/  MOV R13, UR9 ;  /* 0x00000009000d7c02 */ /* 0x000fe20008000f00 */
[----:B0-----:R-:W-:-:S04]  /*0140*/  UIMAD.WIDE.U32 UR4, UR7, 0x2, UR4 ;  /* 0x00000002070478a5 */ /* 0x001fc8000f8e0004 */
[----:B------:R-:W-:-:S04]  /*0150*/  UIADD3 UR13, UP1, UPT, UR4, 0x10, URZ ;  /* 0x00000010040d7890 */ /* 0x000fc8000ff3e0ff */
[----:B------:R-:W-:Y:S02]  /*0160*/  UIADD3.X UR4, UPT, UPT, URZ, UR5, URZ, UP1, !UPT ;  /* 0x00000005ff047290 */ /* 0x000fe40008ffe4ff */
[----:B------:R-:W-:Y:S01]  /*0170*/  MOV R2, UR13 ;  /* 0x0000000d00027c02 */ /* 0x000fe20008000f00 */
[----:B------:R-:W-:-:S03]  /*0180*/  UIADD3 UR5, UPT, UPT, -UR9, URZ, URZ ;  /* 0x000000ff09057290 */ /* 0x000fc6000fffe1ff */
[----:B------:R-:W-:-:S09]  /*0190*/  MOV R3, UR4 ;  /* 0x0000000400037c02 */ /* 0x000fd20008000f00 */
.L_x_2:
[----:B------:R-:W0:Y:S01]  /*01a0*/  LDC.64 R16, c[0x0][0x388] ;  /* 0x0000e200ff107b82 */ /* 0x000e220000000a00 */
[----:B------:R-:W2:Y:S04]  /*01b0*/  LDG.E.U16 R10, desc[UR10][R2.64+-0x10] ;  /* 0xfffff00a020a7981 */ /* 0x000ea8000c1e1500 */
[----:B------:R-:W3:Y:S03]  /*01c0*/  LDG.E.U16 R14, desc[UR10][R2.64+-0xe] ;  /* 0xfffff20a020e7981 */ /* 0x000ee6000c1e1500 */
[----:B------:R-:W1:Y:S01]  /*01d0*/  LDC R15, c[0x0][0x39c] ;  /* 0x0000e700ff0f7b82 */ /* 0x000e620000000800 */
[----:B------:R-:W4:Y:S04]  /*01e0*/  LDG.E.U16 R27, desc[UR10][R2.64+-0xc] ;  /* 0xfffff40a021b7981 */ /* 0x000f28000c1e1500 */
[----:B------:R-:W5:Y:S04]  /*01f0*/  LDG.E.U16 R22, desc[UR10][R2.64+-0xa] ;  /* 0xfffff60a02167981 */ /* 0x000f68000c1e1500 */
[----:B------:R-:W5:Y:S04]  /*0200*/  LDG.E.U16 R18, desc[UR10][R2.64+-0x8] ;  /* 0xfffff80a02127981 */ /* 0x000f68000c1e1500 */
[----:B------:R-:W5:Y:S01]  /*0210*/  LDG.E.U16 R20, desc[UR10][R2.64+-0x6] ;  /* 0xfffffa0a02147981 */ /* 0x000f62000c1e1500 */
[----:B0-----:R-:W-:-:S03]  /*0220*/  IMAD.WIDE R16, R12, 0x2, R16 ;  /* 0x000000020c107825 */ /* 0x001fc600078e0210 */
[----:B------:R-:W5:Y:S04]  /*0230*/  LDG.E.U16 R19, desc[UR10][R2.64+-0x4] ;  /* 0xfffffc0a02137981 */ /* 0x000f68000c1e1500 */
[----:B------:R1:W2:Y:S02]  /*0240*/  LDG.E.U16 R11, desc[UR10][R16.64] ;  /* 0x0000000a100b7981 */ /* 0x0002a4000c1e1500 */
[----:B-1----:R-:W-:-:S05]  /*0250*/  IMAD.WIDE R16, R15, 0x2, R16 ;  /* 0x000000020f107825 */ /* 0x002fca00078e0210 */
[----:B------:R-:W3:Y:S01]  /*0260*/  LDG.E.U16 R5, desc[UR10][R16.64] ;  /* 0x0000000a10057981 */ /* 0x000ee2000c1e1500 */
[----:B------:R-:W-:-:S05]  /*0270*/  IMAD.WIDE R8, R15, 0x2, R16 ;  /* 0x000000020f087825 */ /* 0x000fca00078e0210 */
[----:B------:R0:W4:Y:S02]  /*0280*/  LDG.E.U16 R24, desc[UR10][R8.64] ;  /* 0x0000000a08187981 */ /* 0x000124000c1e1500 */
[----:B0-----:R-:W-:-:S05]  /*0290*/  IMAD.WIDE R8, R15, 0x2, R8 ;  /* 0x000000020f087825 */ /* 0x001fca00078e0208 */
[----:B------:R-:W5:Y:S01]  /*02a0*/  LDG.E.U16 R25, desc[UR10][R8.64] ;  /* 0x0000000a08197981 */ /* 0x000f62000c1e1500 */
[----:B------:R-:W-:-:S05]  /*02b0*/  IMAD.WIDE R6, R15, 0x2, R8 ;  /* 0x000000020f067825 */ /* 0x000fca00078e0208 */
[----:B------:R0:W5:Y:S01]  /*02c0*/  LDG.E.U16 R21, desc[UR10][R6.64] ;  /* 0x0000000a06157981 */ /* 0x000162000c1e1500 */
[----:B------:R-:W-:-:S05]  /*02d0*/  IMAD.WIDE R28, R15, 0x2, R6 ;  /* 0x000000020f1c7825 */ /* 0x000fca00078e0206 */
[----:B------:R1:W5:Y:S01]  /*02e0*/  LDG.E.U16 R23, desc[UR10][R28.64] ;  /* 0x0000000a1c177981 */ /* 0x000362000c1e1500 */
[----:B0-----:R-:W-:-:S05]  /*02f0*/  IMAD.WIDE R6, R15, 0x2, R28 ;  /* 0x000000020f067825 */ /* 0x001fca00078e021c */
[----:B------:R0:W5:Y:S04]  /*0300*/  LDG.E.U16 R16, desc[UR10][R6.64] ;  /* 0x0000000a06107981 */ /* 0x000168000c1e1500 */
[----:B------:R-:W5:Y:S01]  /*0310*/  LDG.E.U16 R28, desc[UR10][R2.64+0x6] ;  /* 0x0000060a021c7981 */ /* 0x000f62000c1e1500 */
[----:B--2---:R-:W-:Y:S02]  /*0320*/  HMUL2 R9, R10.H0_H0, R11.H0_H0 ;  /* 0x2000000b0a097232 */ /* 0x004fe40000000800 */
[----:B------:R-:W-:-:S04]  /*0330*/  IMAD.WIDE R10, R15, 0x2, R6 ;  /* 0x000000020f0a7825 */ /* 0x000fc800078e0206 */
[----:B------:R-:W-:Y:S02]  /*0340*/  HADD2.F32 R17, -RZ, R9.H0_H0 ;  /* 0x20000009ff117230 */ /* 0x000fe40000004100 */
[----:B------:R-:W-:-:S04]  /*0350*/  IMAD.WIDE R8, R15, 0x2, R10 ;  /* 0x000000020f087825 */ /* 0x000fc800078e020a */
[----:B------:R-:W-:Y:S02]  /*0360*/  FADD R26, R17, R4 ;  /* 0x00000004111a7221 */ /* 0x000fe40000000000 */
[----:B------:R2:W5:Y:S01]  /*0370*/  LDG.E.U16 R17, desc[UR10][R10.64] ;  /* 0x0000000a0a117981 */ /* 0x000562000c1e1500 */
[----:B---3--:R-:W-:Y:S02]  /*0380*/  HMUL2 R14, R14.H0_H0, R5.H0_H0 ;  /* 0x200000050e0e7232 */ /* 0x008fe40000000800 */
[C---:B------:R-:W-:Y:S02]  /*0390*/  IMAD.WIDE R4, R15.reuse, 0x2, R8 ;  /* 0x000000020f047825 */ /* 0x040fe400078e0208 */
[----:B------:R-:W3:Y:S02]  /*03a0*/  LDG.E.U16 R8, desc[UR10][R8.64] ;  /* 0x0000000a08087981 */ /* 0x000ee4000c1e1500 */
[----:B-1----:R-:W-:Y:S02]  /*03b0*/  HADD2.F32 R29, -RZ, R14.H0_H0 ;  /* 0x2000000eff1d7230 */ /* 0x002fe40000004100 */
[----:B0-----:R-:W-:Y:S01]  /*03c0*/  IMAD.WIDE R6, R15, 0x2, R4 ;  /* 0x000000020f067825 */ /* 0x001fe200078e0204 */
[----:B------:R-:W3:Y:S03]  /*03d0*/  LDG.E.U16 R14, desc[UR10][R2.64+-0x2] ;  /* 0xfffffe0a020e7981 */ /* 0x000ee6000c1e1500 */
[----:B----4-:R-:W-:-:S02]  /*03e0*/  HMUL2 R27, R27.H0_H0, R24.H0_H0 ;  /* 0x200000181b1b7232 */ /* 0x010fc40000000800 */
[----:B------:R5:W4:Y:S01]  /*03f0*/  LDG.E.U16 R24, desc[UR10][R4.64] ;  /* 0x0000000a04187981 */ /* 0x000b22000c1e1500 */
[----:B--2---:R-:W-:-:S04]  /*0400*/  IMAD.WIDE R10, R15, 0x2, R6 ;  /* 0x000000020f0a7825 */ /* 0x004fc800078e0206 */
[----:B------:R-:W-:Y:S01]  /*0410*/  FADD R26, R26, R29 ;  /* 0x0000001d1a1a7221 */ /* 0x000fe20000000000 */
[----:B------:R0:W2:Y:S01]  /*0420*/  LDG.E.U16 R9, desc[UR10][R10.64] ;  /* 0x0000000a0a097981 */ /* 0x0000a2000c1e1500 */
[----:B-----5:R-:W-:Y:S02]  /*0430*/  HMUL2 R5, R22.H0_H0, R25.H0_H0 ;  /* 0x2000001916057232 */ /* 0x020fe40000000800 */
[----:B------:R-:W-:Y:S01]  /*0440*/  HADD2.F32 R25, -RZ, R27.H0_H0 ;  /* 0x2000001bff197230 */ /* 0x000fe20000004100 */
[----:B------:R1:W5:Y:S04]  /*0450*/  LDG.E.U16 R22, desc[UR10][R6.64] ;  /* 0x0000000a06167981 */ /* 0x000368000c1e1500 */
[----:B------:R-:W4:Y:S01]  /*0460*/  LDG.E.U16 R27, desc[UR10][R2.64] ;  /* 0x0000000a021b7981 */ /* 0x000f22000c1e1500 */
[----:B------:R-:W-:-:S02]  /*0470*/  HADD2.F32 R29, -RZ, R5.H0_H0 ;  /* 0x20000005ff1d7230 */ /* 0x000fc40000004100 */
[----:B------:R-:W-:Y:S01]  /*0480*/  FADD R26, R26, R25 ;  /* 0x000000191a1a7221 */ /* 0x000fe20000000000 */
[C---:B------:R-:W-:Y:S01]  /*0490*/  IMAD.WIDE R4, R15.reuse, 0x2, R10 ;  /* 0x000000020f047825 */ /* 0x040fe200078e020a */
[----:B------:R-:W2:Y:S03]  /*04a0*/  LDG.E.U16 R25, desc[UR10][R2.64+0x2] ;  /* 0x0000020a02197981 */ /* 0x000ea6000c1e1500 */
[----:B0-----:R-:W-:Y:S02]  /*04b0*/  HMUL2 R11, R18.H0_H0, R21.H0_H0 ;  /* 0x20000015120b7232 */ /* 0x001fe40000000800 */
[----:B------:R-:W5:Y:S01]  /*04c0*/  LDG.E.U16 R21, desc[UR10][R2.64+0x4] ;  /* 0x0000040a02157981 */ /* 0x000f62000c1e1500 */
[----:B-1----:R-:W-:-:S04]  /*04d0*/  IMAD.WIDE R6, R15, 0x2, R4 ;  /* 0x000000020f067825 */ /* 0x002fc800078e0204 */
[----:B------:R-:W-:Y:S01]  /*04e0*/  FADD R26, R26, R29 ;  /* 0x0000001d1a1a7221 */ /* 0x000fe20000000000 */
[----:B------:R-:W-:Y:S01]  /*04f0*/  HMUL2 R20, R20.H0_H0, R23.H0_H0 ;  /* 0x2000001714147232 */ /* 0x000fe20000000800 */
[----:B------:R0:W5:Y:S01]  /*0500*/  LDG.E.U16 R18, desc[UR10][R4.64] ;  /* 0x0000000a04127981 */ /* 0x000162000c1e1500 */
[----:B------:R-:W-:Y:S02]  /*0510*/  HADD2.F32 R29, -RZ, R11.H0_H0 ;  /* 0x2000000bff1d7230 */ /* 0x000fe40000004100 */
[----:B------:R-:W-:Y:S02]  /*0520*/  HMUL2 R23, R19.H0_H0, R16.H0_H0 ;  /* 0x2000001013177232 */ /* 0x000fe40000000800 */
[C---:B------:R-:W-:Y:S01]  /*0530*/  IMAD.WIDE R10, R15.reuse, 0x2, R6 ;  /* 0x000000020f0a7825 */ /* 0x040fe200078e0206 */
[----:B------:R-:W5:Y:S04]  /*0540*/  LDG.E.U16 R19, desc[UR10][R2.64+0x8] ;  /* 0x0000080a02137981 */ /* 0x000f68000c1e1500 */
[----:B------:R1:W5:Y:S01]  /*0550*/  LDG.E.U16 R16, desc[UR10][R6.64] ;  /* 0x0000000a06107981 */ /* 0x000362000c1e1500 */
[----:B0-----:R-:W-:-:S06]  /*0560*/  IMAD.WIDE R4, R15, 0x2, R10 ;  /* 0x000000020f047825 */ /* 0x001fcc00078e020a */
[----:B------:R-:W5:Y:S01]  /*0570*/  LDG.E.U16 R4, desc[UR10][R4.64] ;  /* 0x0000000a04047981 */ /* 0x000f62000c1e1500 */
[----:B-1----:R-:W-:-:S03]  /*0580*/  FADD R6, R26, R29 ;  /* 0x0000001d1a067221 */ /* 0x002fc60000000000 */
[----:B------:R-:W5:Y:S04]  /*0590*/  LDG.E.U16 R29, desc[UR10][R2.64+0xa] ;  /* 0x00000a0a021d7981 */ /* 0x000f68000c1e1500 */
[----:B------:R-:W5:Y:S04]  /*05a0*/  LDG.E.U16 R26, desc[UR10][R10.64] ;  /* 0x0000000a0a1a7981 */ /* 0x000f68000c1e1500 */
[----:B------:R-:W5:Y:S04]  /*05b0*/  LDG.E.U16 R7, desc[UR10][R2.64+0xc] ;  /* 0x00000c0a02077981 */ /* 0x000f68000c1e1500 */
[----:B------:R0:W5:Y:S01]  /*05c0*/  LDG.E.U16 R5, desc[UR10][R2.64+0xe] ;  /* 0x00000e0a02057981 */ /* 0x000162000c1e1500 */
[----:B------:R-:W-:Y:S01]  /*05d0*/  HADD2.F32 R23, -RZ, R23.H0_H0 ;  /* 0x20000017ff177230 */ /* 0x000fe20000004100 */
[----:B------:R-:W-:-:S04]  /*05e0*/  UIADD3 UR5, UPT, UPT, UR5, 0x10, URZ ;  /* 0x0000001005057890 */ /* 0x000fc8000fffe0ff */
[----:B------:R-:W-:Y:S01]  /*05f0*/  UISETP.NE.AND UP1, UPT, UR5, URZ, UPT ;  /* 0x000000ff0500728c */ /* 0x000fe2000bf25270 */
[----:B0-----:R-:W-:Y:S02]  /*0600*/  IADD3 R2, P0, PT, R2, 0x20, RZ ;  /* 0x0000002002027810 */ /* 0x001fe40007f1e0ff */
[----:B------:R-:W-:Y:S02]  /*0610*/  LEA R12, R15, R12, 0x4 ;  /* 0x0000000c0f0c7211 */ /* 0x000fe400078e20ff */
[----:B------:R-:W-:Y:S01]  /*0620*/  IADD3.X R3, PT, PT, RZ, R3, RZ, P0, !PT ;  /* 0x00000003ff037210 */ /* 0x000fe200007fe4ff */
[----:B---3--:R-:W-:Y:S02]  /*0630*/  HMUL2 R14, R14.H0_H0, R17.H0_H0 ;  /* 0x200000110e0e7232 */ /* 0x008fe40000000800 */
[----:B------:R-:W-:-:S05]  /*0640*/  HADD2.F32 R17, -RZ, R20.H0_H0 ;  /* 0x20000014ff117230 */ /* 0x000fca0000004100 */
[----:B------:R-:W-:Y:S01]  /*0650*/  FADD R6, R6, R17 ;  /* 0x0000001106067221 */ /* 0x000fe20000000000 */
[----:B------:R-:W-:-:S03]  /*0660*/  HADD2.F32 R17, -RZ, R14.H0_H0 ;  /* 0x2000000eff117230 */ /* 0x000fc60000004100 */
[----:B------:R-:W-:-:S04]  /*0670*/  FADD R6, R6, R23 ;  /* 0x0000001706067221 */ /* 0x000fc80000000000 */
[----:B------:R-:W-:Y:S01]  /*0680*/  FADD R6, R6, R17 ;  /* 0x0000001106067221 */ /* 0x000fe20000000000 */
[----:B----4-:R-:W-:Y:S02]  /*0690*/  HMUL2 R8, R27.H0_H0, R8.H0_H0 ;  /* 0x200000081b087232 */ /* 0x010fe40000000800 */
[----:B--2---:R-:W-:-:S03]  /*06a0*/  HMUL2 R24, R25.H0_H0, R24.H0_H0 ;  /* 0x2000001819187232 */ /* 0x004fc60000000800 */
[----:B------:R-:W-:Y:S02]  /*06b0*/  HADD2.F32 R11, -RZ, R8.H0_H0 ;  /* 0x20000008ff0b7230 */ /* 0x000fe40000004100 */
[----:B-----5:R-:W-:Y:S02]  /*06c0*/  HMUL2 R21, R21.H0_H0, R22.H0_H0 ;  /* 0x2000001615157232 */ /* 0x020fe40000000800 */
[----:B------:R-:W-:Y:S02]  /*06d0*/  HADD2.F32 R17, -RZ, R24.H0_H0 ;  /* 0x20000018ff117230 */ /* 0x000fe40000004100 */
[----:B------:R-:W-:Y:S01]  /*06e0*/  FADD R6, R6, R11 ;  /* 0x0000000b06067221 */ /* 0x000fe20000000000 */
[----:B------:R-:W-:Y:S02]  /*06f0*/  HMUL2 R9, R28.H0_H0, R9.H0_H0 ;  /* 0x200000091c097232 */ /* 0x000fe40000000800 */
[----:B------:R-:W-:Y:S02]  /*0700*/  HADD2.F32 R21, -RZ, R21.H0_H0 ;  /* 0x20000015ff157230 */ /* 0x000fe40000004100 */
[----:B------:R-:W-:Y:S01]  /*0710*/  FADD R6, R6, R17 ;  /* 0x0000001106067221 */ /* 0x000fe20000000000 */
[----:B------:R-:W-:-:S02]  /*0720*/  HMUL2 R18, R19.H0_H0, R18.H0_H0 ;  /* 0x2000001213127232 */ /* 0x000fc40000000800 */
[----:B------:R-:W-:Y:S02]  /*0730*/  HADD2.F32 R9, -RZ, R9.H0_H0 ;  /* 0x20000009ff097230 */ /* 0x000fe40000004100 */
[----:B------:R-:W-:Y:S01]  /*0740*/  FADD R6, R6, R21 ;  /* 0x0000001506067221 */ /* 0x000fe20000000000 */
[----:B------:R-:W-:-:S03]  /*0750*/  HADD2.F32 R11, -RZ, R18.H0_H0 ;  /* 0x20000012ff0b7230 */ /* 0x000fc60000004100 */
[----:B------:R-:W-:-:S04]  /*0760*/  FADD R6, R6, R9 ;  /* 0x0000000906067221 */ /* 0x000fc80000000000 */
[----:B------:R-:W-:Y:S01]  /*0770*/  FADD R6, R6, R11 ;  /* 0x0000000b06067221 */ /* 0x000fe20000000000 */
[----:B------:R-:W-:Y:S02]  /*0780*/  HMUL2 R16, R29.H0_H0, R16.H0_H0 ;  /* 0x200000101d107232 */ /* 0x000fe40000000800 */
[----:B------:R-:W-:-:S03]  /*0790*/  HMUL2 R26, R7.H0_H0, R26.H0_H0 ;  /* 0x2000001a071a7232 */ /* 0x000fc60000000800 */
[----:B------:R-:W-:Y:S02]  /*07a0*/  HADD2.F32 R7, -RZ, R16.H0_H0 ;  /* 0x20000010ff077230 */ /* 0x000fe40000004100 */
[----:B------:R-:W-:Y:S02]  /*07b0*/  HMUL2 R4, R5.H0_H0, R4.H0_H0 ;  /* 0x2000000405047232 */ /* 0x000fe40000000800 */
[----:B------:R-:W-:Y:S02]  /*07c0*/  HADD2.F32 R9, -RZ, R26.H0_H0 ;  /* 0x2000001aff097230 */ /* 0x000fe40000004100 */
[----:B------:R-:W-:Y:S01]  /*07d0*/  FADD R6, R6, R7 ;  /* 0x0000000706067221 */ /* 0x000fe20000000000 */
[----:B------:R-:W-:-:S03]  /*07e0*/  HADD2.F32 R5, -RZ, R4.H0_H0 ;  /* 0x20000004ff057230 */ /* 0x000fc60000004100 */
[----:B------:R-:W-:-:S04]  /*07f0*/  FADD R6, R6, R9 ;  /* 0x0000000906067221 */ /* 0x000fc80000000000 */
[----:B------:R-:W-:Y:S01]  /*0800*/  FADD R4, R6, R5 ;  /* 0x0000000506047221 */ /* 0x000fe20000000000 */
[----:B------:R-:W-:Y:S06]  /*0810*/  BRA.U UP1, `(.L_x_2) ;  /* 0xfffffff901607547 */ /* 0x000fec000b83ffff */
.L_x_1:
[----:B------:R-:W-:Y:S05]  /*0820*/  BRA.U !UP0, `(.L_x_0) ;  /* 0x0000000508fc7547 */ /* 0x000fea000b800000 */
[----:B------:R-:W-:Y:S02]  /*0830*/  UISETP.GE.U32.AND UP0, UPT, UR8, 0x8, UPT ;  /* 0x000000080800788c */ /* 0x000fe4000bf06070 */
[----:B------:R-:W-:-:S04]  /*0840*/  ULOP3.LUT UR5, UR6, 0x7, URZ, 0xc0, !UPT ;  /* 0x0000000706057892 */ /* 0x000fc8000f8ec0ff */
[----:B------:R-:W-:-:S03]  /*0850*/  UISETP.NE.AND UP1, UPT, UR5, URZ, UPT ;  /* 0x000000ff0500728c */ /* 0x000fc6000bf25270 */
[----:B------:R-:W-:Y:S08]  /*0860*/  BRA.U !UP0, `(.L_x_3) ;  /* 0x0000000108f07547 */ /* 0x000ff0000b800000 */
[----:B------:R-:W1:Y:S01]  /*0870*/  LDC R17, c[0x0][0x39c] ;  /* 0x0000e700ff117b82 */ /* 0x000e620000000800 */
[----:B------:R-:W-:-:S07]  /*0880*/  IADD3 R29, PT, PT, R13, UR7, RZ ;  /* 0x000000070d1d7c10 */ /* 0x000fce000fffe0ff */
[----:B------:R-:W0:Y:S08]  /*0890*/  LDC.64 R10, c[0x0][0x388] ;  /* 0x0000e200ff0a7b82 */ /* 0x000e300000000a00 */
[----:B------:R-:W2:Y:S08]  /*08a0*/  LDC.64 R2, c[0x0][0x380] ;  /* 0x0000e000ff027b82 */ /* 0x000eb00000000a00 */
[----:B------:R-:W3:Y:S01]  /*08b0*/  LDC.64 R6, c[0x0][0x380] ;  /* 0x0000e000ff067b82 */ /* 0x000ee20000000a00 */
[----:B-1----:R-:W-:-:S04]  /*08c0*/  IMAD R5, R13, R17, R0 ;  /* 0x000000110d057224 */ /* 0x002fc800078e0200 */
[----:B0-----:R-:W-:Y:S01]  /*08d0*/  IMAD.WIDE R10, R5, 0x2, R10 ;  /* 0x00000002050a7825 */ /* 0x001fe200078e020a */
[----:B------:R-:W-:-:S04]  /*08e0*/  IADD3 R5, P0, PT, R13, UR7, RZ ;  /* 0x000000070d057c10 */ /* 0x000fc8000ff1e0ff */
[----:B------:R-:W-:Y:S01]  /*08f0*/  IADD3.X R8, PT, PT, RZ, RZ, RZ, P0, !PT ;  /* 0x000000ffff087210 */ /* 0x000fe200007fe4ff */
[----:B------:R-:W-:Y:S01]  /*0900*/  IMAD.WIDE R26, R17, 0x2, R10 ;  /* 0x00000002111a7825 */ /* 0x000fe200078e020a */
[----:B--2---:R-:W-:-:S04]  /*0910*/  LEA R2, P0, R5, R2, 0x1 ;  /* 0x0000000205027211 */ /* 0x004fc800078008ff */
[----:B------:R-:W2:Y:S01]  /*0920*/  LDG.E.U16 R18, desc[UR10][R26.64] ;  /* 0x0000000a1a127981 */ /* 0x000ea2000c1e1500 */
[----:B------:R-:W-:Y:S01]  /*0930*/  IMAD.WIDE R24, R17, 0x2, R26 ;  /* 0x0000000211187825 */ /* 0x000fe200078e021a */
[----:B------:R-:W-:Y:S02]  /*0940*/  LEA.HI.X R3, R5, R3, R8, 0x1, P0 ;  /* 0x0000000305037211 */ /* 0x000fe400000f0c08 */
[----:B------:R0:W4:Y:S01]  /*0950*/  LDG.E.U16 R5, desc[UR10][R10.64] ;  /* 0x0000000a0a057981 */ /* 0x000122000c1e1500 */
[----:B---3--:R-:W-:-:S03]  /*0960*/  IMAD.WIDE.U32 R28, R29, 0x2, R6 ;  /* 0x000000021d1c7825 */ /* 0x008fc600078e0006 */
[----:B------:R-:W2:Y:S01]  /*0970*/  LDG.E.U16 R19, desc[UR10][R2.64+0x2] ;  /* 0x0000020a02137981 */ /* 0x000ea2000c1e1500 */
[----:B------:R-:W-:-:S03]  /*0980*/  IMAD.WIDE R14, R17, 0x2, R24 ;  /* 0x00000002110e7825 */ /* 0x000fc600078e0218 */
[----:B------:R-:W4:Y:S01]  /*0990*/  LDG.E.U16 R12, desc[UR10][R28.64] ;  /* 0x0000000a1c0c7981 */ /* 0x000f22000c1e1500 */
[----:B------:R-:W-:-:S03]  /*09a0*/  IMAD.WIDE R8, R17, 0x2, R14 ;  /* 0x0000000211087825 */ /* 0x000fc600078e020e */
[----:B------:R-:W3:Y:S04]  /*09b0*/  LDG.E.U16 R20, desc[UR10][R24.64] ;  /* 0x0000000a18147981 */ /* 0x000ee8000c1e1500 */
[----:B------:R-:W3:Y:S01]  /*09c0*/  LDG.E.U16 R21, desc[UR10][R2.64+0x4] ;  /* 0x0000040a02157981 */ /* 0x000ee2000c1e1500 */
[----:B------:R-:W-:-:S03]  /*09d0*/  IMAD.WIDE R6, R17, 0x2, R8 ;  /* 0x0000000211067825 */ /* 0x000fc600078e0208 */
[----:B------:R-:W5:Y:S04]  /*09e0*/  LDG.E.U16 R14, desc[UR10][R14.64] ;  /* 0x0000000a0e0e7981 */ /* 0x000f68000c1e1500 */
[----:B------:R-:W5:Y:S01]  /*09f0*/  LDG.E.U16 R23, desc[UR10][R2.64+0x6] ;  /* 0x0000060a02177981 */ /* 0x000f62000c1e1500 */
[----:B0-----:R-:W-:-:S03]  /*0a00*/  IMAD.WIDE R10, R17, 0x2, R6 ;  /* 0x00000002110a7825 */ /* 0x001fc600078e0206 */
[----:B------:R-:W5:Y:S04]  /*0a10*/  LDG.E.U16 R8, desc[UR10][R8.64] ;  /* 0x0000000a08087981 */ /* 0x000f68000c1e1500 */
[----:B------:R-:W5:Y:S01]  /*0a20*/  LDG.E.U16 R29, desc[UR10][R2.64+0x8] ;  /* 0x0000080a021d7981 */ /* 0x000f62000c1e1500 */
[----:B------:R-:W-:-:S03]  /*0a30*/  IMAD.WIDE R16, R17, 0x2, R10 ;  /* 0x0000000211107825 */ /* 0x000fc600078e020a */
[----:B------:R-:W5:Y:S04]  /*0a40*/  LDG.E.U16 R6, desc[UR10][R6.64] ;  /* 0x0000000a06067981 */ /* 0x000f68000c1e1500 */
[----:B------:R-:W5:Y:S04]  /*0a50*/  LDG.E.U16 R27, desc[UR10][R2.64+0xa] ;  /* 0x00000a0a021b7981 */ /* 0x000f68000c1e1500 */
[----:B------:R-:W5:Y:S04]  /*0a60*/  LDG.E.U16 R10, desc[UR10][R10.64] ;  /* 0x0000000a0a0a7981 */ /* 0x000f68000c1e1500 */
[----:B------:R-:W5:Y:S04]  /*0a70*/  LDG.E.U16 R25, desc[UR10][R2.64+0xc] ;  /* 0x00000c0a02197981 */ /* 0x000f68000c1e1500 */
[----:B------:R-:W5:Y:S04]  /*0a80*/  LDG.E.U16 R16, desc[UR10][R16.64] ;  /* 0x0000000a10107981 */ /* 0x000f68000c1e1500 */
[----:B------:R-:W5:Y:S01]  /*0a90*/  LDG.E.U16 R15, desc[UR10][R2.64+0xe] ;  /* 0x00000e0a020f7981 */ /* 0x000f62000c1e1500 */
[----:B------:R-:W-:Y:S01]  /*0aa0*/  IADD3 R13, PT, PT, R13, 0x8, RZ ;  /* 0x000000080d0d7810 */ /* 0x000fe20007ffe0ff */
[----:B--2---:R-:W-:-:S02]  /*0ab0*/  HMUL2 R18, R19.H0_H0, R18.H0_H0 ;  /* 0x2000001213127232 */ /* 0x004fc40000000800 */
[----:B----4-:R-:W-:-:S03]  /*0ac0*/  HMUL2 R5, R12.H0_H0, R5.H0_H0 ;  /* 0x200000050c057232 */ /* 0x010fc60000000800 */
[----:B------:R-:W-:Y:S02]  /*0ad0*/  HADD2.F32 R18, -RZ, R18.H0_H0 ;  /* 0x20000012ff127230 */ /* 0x000fe40000004100 */
[----:B------:R-:W-:Y:S02]  /*0ae0*/  HADD2.F32 R5, -RZ, R5.H0_H0 ;  /* 0x20000005ff057230 */ /* 0x000fe40000004100 */
[----:B---3--:R-:W-:-:S03]  /*0af0*/  HMUL2 R20, R21.H0_H0, R20.H0_H0 ;  /* 0x2000001415147232 */ /* 0x008fc60000000800 */
[----:B------:R-:W-:Y:S02]  /*0b00*/  FADD R5, R4, R5 ;  /* 0x0000000504057221 */ /* 0x000fe40000000000 */
[----:B------:R-:W-:Y:S02]  /*0b10*/  HADD2.F32 R20, -RZ, R20.H0_H0 ;  /* 0x20000014ff147230 */ /* 0x000fe40000004100 */
[----:B------:R-:W-:Y:S01]  /*0b20*/  FADD R5, R5, R18 ;  /* 0x0000001205057221 */ /* 0x000fe20000000000 */
[----:B-----5:R-:W-:-:S03]  /*0b30*/  HMUL2 R14, R23.H0_H0, R14.H0_H0 ;  /* 0x2000000e170e7232 */ /* 0x020fc60000000800 */
[----:B------:R-:W-:Y:S02]  /*0b40*/  FADD R5, R5, R20 ;  /* 0x0000001405057221 */ /* 0x000fe40000000000 */
[----:B------:R-:W-:Y:S02]  /*0b50*/  HADD2.F32 R14, -RZ, R14.H0_H0 ;  /* 0x2000000eff0e7230 */ /* 0x000fe40000004100 */
[----:B------:R-:W-:-:S03]  /*0b60*/  HMUL2 R8, R29.H0_H0, R8.H0_H0 ;  /* 0x200000081d087232 */ /* 0x000fc60000000800 */
        /* <DEDUP_REMOVED lines=10> */
[----:B------:R-:W-:-:S05]  /*0c10*/  HADD2.F32 R4, -RZ, R15.H0_H0 ;  /* 0x2000000fff047230 */ /* 0x000fca0000004100 */
[----:B------:R-:W-:-:S07]  /*0c20*/  FADD R4, R5, R4 ;  /* 0x0000000405047221 */ /* 0x000fce0000000000 */
.L_x_3:
[----:B------:R-:W-:Y:S05]  /*0c30*/  BRA.U !UP1, `(.L_x_0) ;  /* 0x0000000109f87547 */ /* 0x000fea000b800000 */
[----:B------:R-:W-:Y:S02]  /*0c40*/  UISETP.GE.U32.AND UP0, UPT, UR5, 0x4, UPT ;  /* 0x000000040500788c */ /* 0x000fe4000bf06070 */
[----:B------:R-:W-:-:S04]  /*0c50*/  ULOP3.LUT UR4, UR6, 0x3, URZ, 0xc0, !UPT ;  /* 0x0000000306047892 */ /* 0x000fc8000f8ec0ff */
[----:B------:R-:W-:-:S03]  /*0c60*/  UISETP.NE.AND UP1, UPT, UR4, URZ, UPT ;  /* 0x000000ff0400728c */ /* 0x000fc6000bf25270 */
[----:B------:R-:W-:Y:S08]  /*0c70*/  BRA.U !UP0, `(.L_x_4) ;  /* 0x0000000108907547 */ /* 0x000ff0000b800000 */
[----:B------:R-:W1:Y:S01]  /*0c80*/  LDC R17, c[0x0][0x39c] ;  /* 0x0000e700ff117b82 */ /* 0x000e620000000800 */
[C---:B------:R-:W-:Y:S02]  /*0c90*/  IADD3 R5, PT, PT, R13.reuse, UR7, RZ ;  /* 0x000000070d057c10 */ /* 0x040fe4000fffe0ff */
[----:B------:R-:W-:-:S05]  /*0ca0*/  IADD3 R12, P0, PT, R13, UR7, RZ ;  /* 0x000000070d0c7c10 */ /* 0x000fca000ff1e0ff */
[----:B------:R-:W0:Y:S08]  /*0cb0*/  LDC.64 R8, c[0x0][0x388] ;  /* 0x0000e200ff087b82 */ /* 0x000e300000000a00 */
[----:B------:R-:W2:Y:S08]  /*0cc0*/  LDC.64 R6, c[0x0][0x380] ;  /* 0x0000e000ff067b82 */ /* 0x000eb00000000a00 */
[----:B------:R-:W3:Y:S01]  /*0cd0*/  LDC.64 R2, c[0x0][0x380] ;  /* 0x0000e000ff027b82 */ /* 0x000ee20000000a00 */
[----:B-1----:R-:W-:-:S04]  /*0ce0*/  IMAD R11, R13, R17, R0 ;  /* 0x000000110d0b7224 */ /* 0x002fc800078e0200 */
[----:B0-----:R-:W-:-:S04]  /*0cf0*/  IMAD.WIDE R8, R11, 0x2, R8 ;  /* 0x000000020b087825 */ /* 0x001fc800078e0208 */
[----:B------:R-:W-:Y:S02]  /*0d00*/  IMAD.WIDE R10, R17, 0x2, R8 ;  /* 0x00000002110a7825 */ /* 0x000fe400078e0208 */
[----:B------:R-:W4:Y:S02]  /*0d10*/  LDG.E.U16 R9, desc[UR10][R8.64] ;  /* 0x0000000a08097981 */ /* 0x000f24000c1e1500 */
[----:B--2---:R-:W-:Y:S01]  /*0d20*/  IMAD.WIDE.U32 R6, R5, 0x2, R6 ;  /* 0x0000000205067825 */ /* 0x004fe200078e0006 */
[----:B------:R-:W-:Y:S02]  /*0d30*/  IADD3.X R5, PT, PT, RZ, RZ, RZ, P0, !PT ;  /* 0x000000ffff057210 */ /* 0x000fe400007fe4ff */
[----:B---3--:R-:W-:-:S03]  /*0d40*/  LEA R2, P0, R12, R2, 0x1 ;  /* 0x000000020c027211 */ /* 0x008fc600078008ff */
[----:B------:R-:W4:Y:S01]  /*0d50*/  LDG.E.U16 R6, desc[UR10][R6.64] ;  /* 0x0000000a06067981 */ /* 0x000f22000c1e1500 */
[C---:B------:R-:W-:Y:S01]  /*0d60*/  IMAD.WIDE R14, R17.reuse, 0x2, R10 ;  /* 0x00000002110e7825 */ /* 0x040fe200078e020a */
[----:B------:R-:W-:Y:S02]  /*0d70*/  LEA.HI.X R3, R12, R3, R5, 0x1, P0 ;  /* 0x000000030c037211 */ /* 0x000fe400000f0c05 */
[----:B------:R-:W2:Y:S04]  /*0d80*/  LDG.E.U16 R10, desc[UR10][R10.64] ;  /* 0x0000000a0a0a7981 */ /* 0x000ea8000c1e1500 */
[----:B------:R-:W2:Y:S01]  /*0d90*/  LDG.E.U16 R5, desc[UR10][R2.64+0x2] ;  /* 0x0000020a02057981 */ /* 0x000ea2000c1e1500 */
[----:B------:R-:W-:-:S03]  /*0da0*/  IMAD.WIDE R16, R17, 0x2, R14 ;  /* 0x0000000211107825 */ /* 0x000fc600078e020e */
[----:B------:R-:W3:Y:S04]  /*0db0*/  LDG.E.U16 R15, desc[UR10][R14.64] ;  /* 0x0000000a0e0f7981 */ /* 0x000ee8000c1e1500 */
[----:B------:R-:W3:Y:S04]  /*0dc0*/  LDG.E.U16 R12, desc[UR10][R2.64+0x4] ;  /* 0x0000040a020c7981 */ /* 0x000ee8000c1e1500 */
[----:B------:R-:W5:Y:S04]  /*0dd0*/  LDG.E.U16 R17, desc[UR10][R16.64] ;  /* 0x0000000a10117981 */ /* 0x000f68000c1e1500 */
[----:B------:R2:W5:Y:S01]  /*0de0*/  LDG.E.U16 R18, desc[UR10][R2.64+0x6] ;  /* 0x0000060a02127981 */ /* 0x000562000c1e1500 */
[----:B------:R-:W-:Y:S01]  /*0df0*/  IADD3 R13, PT, PT, R13, 0x4, RZ ;  /* 0x000000040d0d7810 */ /* 0x000fe20007ffe0ff */
[----:B----4-:R-:W-:-:S02]  /*0e00*/  HMUL2 R6, R6.H0_H0, R9.H0_H0 ;  /* 0x2000000906067232 */ /* 0x010fc40000000800 */
[----:B--2---:R-:W-:-:S03]  /*0e10*/  HMUL2 R3, R5.H0_H0, R10.H0_H0 ;  /* 0x2000000a05037232 */ /* 0x004fc60000000800 */
[----:B------:R-:W-:Y:S02]  /*0e20*/  HADD2.F32 R5, -RZ, R6.H0_H0 ;  /* 0x20000006ff057230 */ /* 0x000fe40000004100 */
[----:B------:R-:W-:-:S03]  /*0e30*/  HADD2.F32 R6, -RZ, R3.H0_H0 ;  /* 0x20000003ff067230 */ /* 0x000fc60000004100 */
[----:B------:R-:W-:Y:S01]  /*0e40*/  FADD R5, R4, R5 ;  /* 0x0000000504057221 */ /* 0x000fe20000000000 */
[----:B---3--:R-:W-:-:S03]  /*0e50*/  HMUL2 R12, R12.H0_H0, R15.H0_H0 ;  /* 0x2000000f0c0c7232 */ /* 0x008fc60000000800 */
[----:B------:R-:W-:Y:S02]  /*0e60*/  FADD R5, R5, R6 ;  /* 0x0000000605057221 */ /* 0x000fe40000000000 */
[----:B------:R-:W-:Y:S02]  /*0e70*/  HADD2.F32 R12, -RZ, R12.H0_H0 ;  /* 0x2000000cff0c7230 */ /* 0x000fe40000004100 */
[----:B-----5:R-:W-:-:S03]  /*0e80*/  HMUL2 R17, R18.H0_H0, R17.H0_H0 ;  /* 0x2000001112117232 */ /* 0x020fc60000000800 */
[----:B------:R-:W-:Y:S02]  /*0e90*/  FADD R5, R5, R12 ;  /* 0x0000000c05057221 */ /* 0x000fe40000000000 */
[----:B------:R-:W-:-:S05]  /*0ea0*/  HADD2.F32 R4, -RZ, R17.H0_H0 ;  /* 0x20000011ff047230 */ /* 0x000fca0000004100 */
[----:B------:R-:W-:-:S07]  /*0eb0*/  FADD R4, R5, R4 ;  /* 0x0000000405047221 */ /* 0x000fce0000000000 */
.L_x_4:
[----:B------:R-:W-:Y:S05]  /*0ec0*/  BRA.U !UP1, `(.L_x_0) ;  /* 0x0000000109547547 */ /* 0x000fea000b800000 */
[----:B------:R-:W0:Y:S01]  /*0ed0*/  LDC.64 R6, c[0x0][0x380] ;  /* 0x0000e000ff067b82 */ /* 0x000e220000000a00 */
[----:B------:R-:W1:Y:S01]  /*0ee0*/  LDCU UR5, c[0x0][0x39c] ;  /* 0x00007380ff0577ac */ /* 0x000e620008000800 */
[----:B------:R-:W-:Y:S01]  /*0ef0*/  IADD3 R5, PT, PT, R13, UR7, RZ ;  /* 0x000000070d057c10 */ /* 0x000fe2000fffe0ff */
[----:B------:R-:W-:-:S05]  /*0f00*/  UIADD3 UR4, UPT, UPT, -UR4, URZ, URZ ;  /* 0x000000ff04047290 */ /* 0x000fca000fffe1ff */
[----:B------:R-:W2:Y:S01]  /*0f10*/  LDC.64 R2, c[0x0][0x388] ;  /* 0x0000e200ff027b82 */ /* 0x000ea20000000a00 */
[----:B-1----:R-:W-:Y:S02]  /*0f20*/  IMAD R13, R13, UR5, R0 ;  /* 0x000000050d0d7c24 */ /* 0x002fe4000f8e0200 */
[----:B0-----:R-:W-:-:S03]  /*0f30*/  IMAD.WIDE.U32 R6, R5, 0x2, R6 ;  /* 0x0000000205067825 */ /* 0x001fc600078e0006 */
[----:B------:R-:W-:Y:S02]  /*0f40*/  MOV R8, R6 ;  /* 0x0000000600087202 */ /* 0x000fe40000000f00 */
[----:B------:R-:W-:-:S07]  /*0f50*/  MOV R9, R7 ;  /* 0x0000000700097202 */ /* 0x000fce0000000f00 */
.L_x_5:
[----:B--2---:R-:W-:Y:S01]  /*0f60*/  IMAD.WIDE R6, R13, 0x2, R2 ;  /* 0x000000020d067825 */ /* 0x004fe200078e0202 */
[----:B------:R0:W2:Y:S05]  /*0f70*/  LDG.E.U16 R5, desc[UR10][R8.64] ;  /* 0x0000000a08057981 */ /* 0x0000aa000c1e1500 */
[----:B------:R-:W2:Y:S01]  /*0f80*/  LDG.E.U16 R6, desc[UR10][R6.64] ;  /* 0x0000000a06067981 */ /* 0x000ea2000c1e1500 */
[----:B------:R-:W-:-:S04]  /*0f90*/  UIADD3 UR4, UPT, UPT, UR4, 0x1, URZ ;  /* 0x0000000104047890 */ /* 0x000fc8000fffe0ff */
[----:B------:R-:W-:Y:S01]  /*0fa0*/  UISETP.NE.AND UP0, UPT, UR4, URZ, UPT ;  /* 0x000000ff0400728c */ /* 0x000fe2000bf05270 */
[----:B0-----:R-:W-:Y:S02]  /*0fb0*/  IADD3 R8, P0, PT, R8, 0x2, RZ ;  /* 0x0000000208087810 */ /* 0x001fe40007f1e0ff */
[----:B------:R-:W-:Y:S02]  /*0fc0*/  IADD3 R13, PT, PT, R13, UR5, RZ ;  /* 0x000000050d0d7c10 */ /* 0x000fe4000fffe0ff */
[----:B------:R-:W-:Y:S01]  /*0fd0*/  IADD3.X R9, PT, PT, RZ, R9, RZ, P0, !PT ;  /* 0x00000009ff097210 */ /* 0x000fe200007fe4ff */
[----:B--2---:R-:W-:-:S05]  /*0fe0*/  HMUL2 R5, R5.H0_H0, R6.H0_H0 ;  /* 0x2000000605057232 */ /* 0x004fca0000000800 */
[----:B------:R-:W-:-:S05]  /*0ff0*/  HADD2.F32 R5, -RZ, R5.H0_H0 ;  /* 0x20000005ff057230 */ /* 0x000fca0000004100 */
[----:B------:R-:W-:Y:S01]  /*1000*/  FADD R4, R5, R4 ;  /* 0x0000000405047221 */ /* 0x000fe20000000000 */
[----:B------:R-:W-:Y:S06]  /*1010*/  BRA.U UP0, `(.L_x_5) ;  /* 0xfffffffd00d07547 */ /* 0x000fec000b83ffff */
.L_x_0:
[----:B------:R-:W1:Y:S08]  /*1020*/  LDC R5, c[0x0][0x39c] ;  /* 0x0000e700ff057b82 */ /* 0x000e700000000800 */
[----:B------:R-:W0:Y:S01]  /*1030*/  LDC.64 R2, c[0x0][0x390] ;  /* 0x0000e400ff027b82 */ /* 0x000e220000000a00 */
[----:B-12---:R-:W-:-:S04]  /*1040*/  IMAD R5, R5, UR12, R0 ;  /* 0x0000000c05057c24 */ /* 0x006fc8000f8e0200 */
[----:B0-----:R-:W-:-:S05]  /*1050*/  IMAD.WIDE R2, R5, 0x4, R2 ;  /* 0x0000000405027825 */ /* 0x001fca00078e0202 */
[----:B------:R-:W-:Y:S01]  /*1060*/  STG.E desc[UR10][R2.64], R4 ;  /* 0x0000000402007986 */ /* 0x000fe2000c10190a */
[----:B------:R-:W-:Y:S05]  /*1070*/  EXIT ;  /* 0x000000000000794d */ /* 0x000fea0003800000 */
.L_x_6:
[----:B------:R-:W-:-:S00]  /*1080*/  BRA `(.L_x_6) ;  /* 0xfffffffc00fc7947 */ /* 0x000fc0000383ffff */
[----:B------:R-:W-:-:S00]  /*1090*/  NOP ;  /* 0x0000000000007918 */ /* 0x000fc00000000000 */
        /* <DEDUP_REMOVED lines=14> */
.L_x_12:


//--------------------- .text._Z9mmaKernelPK6__halfS1_Pfiii --------------------------
	.section	.text._Z9mmaKernelPK6__halfS1_Pfiii,"ax",@progbits
	.align	128
        .global         _Z9mmaKernelPK6__halfS1_Pfiii
        .type           _Z9mmaKernelPK6__halfS1_Pfiii,@function
        .size           _Z9mmaKernelPK6__halfS1_Pfiii,(.L_x_13 - _Z9mmaKernelPK6__halfS1_Pfiii)
        .other          _Z9mmaKernelPK6__halfS1_Pfiii,@"STO_CUDA_ENTRY STV_DEFAULT"
_Z9mmaKernelPK6__halfS1_Pfiii:
.text._Z9mmaKernelPK6__halfS1_Pfiii:
[----:B------:R-:W-:Y:S08]  /*0000*/  LDC R1, c[0x0][0x37c] ;  /* 0x0000df00ff017b82 */ /* 0x000ff00000000800 */
[----:B------:R-:W0:Y:S01]  /*0010*/  LDC R10, c[0x0][0x3a0] ;  /* 0x0000e800ff0a7b82 */ /* 0x000e220000000800 */
[----:B------:R-:W1:Y:S01]  /*0020*/  S2R R16, SR_CTAID.X ;  /* 0x0000000000107919 */ /* 0x000e620000002500 */
[----:B------:R-:W2:Y:S01]  /*0030*/  LDCU.64 UR10, c[0x0][0x358] ;  /* 0x00006b00ff0a77ac */ /* 0x000ea20008000a00 */
[----:B------:R-:W-:-:S02]  /*0040*/  CS2R R6, SRZ ;  /* 0x0000000000067805 */ /* 0x000fc4000001ff00 */
[----:B------:R-:W-:Y:S01]  /*0050*/  CS2R R4, SRZ ;  /* 0x0000000000047805 */ /* 0x000fe2000001ff00 */
[----:B------:R-:W3:Y:S02]  /*0060*/  S2R R17, SR_TID.X ;  /* 0x0000000000117919 */ /* 0x000ee40000002100 */
[----:B------:R-:W4:Y:S01]  /*0070*/  S2UR UR5, SR_CTAID.Y ;  /* 0x00000000000579c3 */ /* 0x000f220000002600 */
[----:B0-----:R-:W-:Y:S01]  /*0080*/  ISETP.GE.AND P0, PT, R10, 0x1, PT ;  /* 0x000000010a00780c */ /* 0x001fe20003f06270 */
[----:B----4-:R-:W-:Y:S01]  /*0090*/  USHF.L.U32 UR5, UR5, 0x4, URZ ;  /* 0x0000000405057899 */ /* 0x010fe200080006ff */
[----:B-1----:R-:W-:-:S11]  /*00a0*/  IMAD.SHL.U32 R16, R16, 0x8, RZ ;  /* 0x0000000810107824 */ /* 0x002fd600078e00ff */
[----:B--23--:R-:W-:Y:S05]  /*00b0*/  @!P0 BRA `(.L_x_7) ;  /* 0x0000000400648947 */ /* 0x00cfea0003800000 */
[----:B------:R-:W0:Y:S01]  /*00c0*/  LDC R0, c[0x0][0x39c] ;  /* 0x0000e700ff007b82 */ /* 0x000e220000000800 */
[----:B------:R-:W-:Y:S01]  /*00d0*/  LOP3.LUT R11, R17, 0x1f, RZ, 0xc0, !PT ;  /* 0x0000001f110b7812 */ /* 0x000fe200078ec0ff */
[----:B------:R-:W1:Y:S01]  /*00e0*/  LDCU.128 UR12, c[0x0][0x380] ;  /* 0x00007000ff0c77ac */ /* 0x000e620008000c00 */
[----:B------:R-:W-:Y:S02]  /*00f0*/  IMAD R7, R10, UR5, RZ ;  /* 0x000000050a077c24 */ /* 0x000fe4000f8e02ff */
[----:B------:R-:W-:Y:S01]  /*0100*/  IMAD.WIDE R8, R16, 0x2, RZ ;  /* 0x0000000210087825 */ /* 0x000fe200078e02ff */
[----:B------:R-:W-:Y:S01]  /*0110*/  UMOV UR4, 0x400 ;  /* 0x0000040000047882 */ /* 0x000fe20000000000 */
[----:B------:R-:W2:Y:S01]  /*0120*/  LDCU UR9, c[0x0][0x3a0] ;  /* 0x00007400ff0977ac */ /* 0x000ea20008000800 */
[----:B------:R-:W3:Y:S01]  /*0130*/  S2UR UR6, SR_CgaCtaId ;  /* 0x00000000000679c3 */ /* 0x000ee20000008800 */
[----:B------:R-:W-:Y:S01]  /*0140*/  IMAD R2, R11, R10, RZ ;  /* 0x0000000a0b027224 */ /* 0x000fe200078e02ff */
[----:B------:R-:W-:-:S03]  /*0150*/  LOP3.LUT R10, R17, 0x3f0, RZ, 0xc0, !PT ;  /* 0x000003f0110a7812 */ /* 0x000fc600078ec0ff */
[----:B------:R-:W-:-:S04]  /*0160*/  IMAD.WIDE.U32 R2, R2, 0x2, RZ ;  /* 0x0000000202027825 */ /* 0x000fc800078e00ff */
[----:B------:R-:W-:-:S04]  /*0170*/  IMAD.WIDE R2, R7, 0x2, R2 ;  /* 0x0000000207027825 */ /* 0x000fc800078e0202 */
[----:B------:R-:W-:Y:S01]  /*0180*/  IMAD.SHL.U32 R7, R17, 0x20, RZ ;  /* 0x0000002011077824 */ /* 0x000fe200078e00ff */
[----:B-1----:R-:W-:Y:S01]  /*0190*/  IADD3 R2, P2, PT, R2, UR12, RZ ;  /* 0x0000000c02027c10 */ /* 0x002fe2000ff5e0ff */
[----:B0-----:R-:W-:Y:S02]  /*01a0*/  IMAD R13, R11, R0, RZ ;  /* 0x000000000b0d7224 */ /* 0x001fe400078e02ff */
[----:B------:R-:W-:Y:S01]  /*01b0*/  IMAD.SHL.U32 R0, R0, 0x10, RZ ;  /* 0x0000001000007824 */ /* 0x000fe200078e00ff */
[----:B------:R-:W-:Y:S01]  /*01c0*/  LOP3.LUT R7, R7, 0x1e0, RZ, 0xc0, !PT ;  /* 0x000001e007077812 */ /* 0x000fe200078ec0ff */
[----:B------:R-:W-:Y:S01]  /*01d0*/  IMAD.WIDE R8, R13, 0x2, R8 ;  /* 0x000000020d087825 */ /* 0x000fe200078e0208 */
[----:B---3--:R-:W-:Y:S02]  /*01e0*/  ULEA UR7, UR6, UR4, 0x18 ;  /* 0x0000000406077291 */ /* 0x008fe4000f8ec0ff */
[----:B------:R-:W-:Y:S01]  /*01f0*/  IADD3 R18, P0, PT, R8, UR14, RZ ;  /* 0x0000000e08127c10 */ /* 0x000fe2000ff1e0ff */
[----:B------:R-:W-:Y:S01]  /*0200*/  UIADD3 UR4, UPT, UPT, UR4, 0x200, URZ ;  /* 0x0000020004047890 */ /* 0x000fe2000fffe0ff */
[----:B------:R-:W-:Y:S01]  /*0210*/  IADD3 R8, P3, PT, R2, 0x10, RZ ;  /* 0x0000001002087810 */ /* 0x000fe20007f7e0ff */
[----:B------:R-:W-:Y:S01]  /*0220*/  IMAD.SHL.U32 R2, R17, 0x10, RZ ;  /* 0x0000001011027824 */ /* 0x000fe200078e00ff */
[----:B------:R-:W-:Y:S01]  /*0230*/  IADD3 R18, P1, PT, R18, 0x8, RZ ;  /* 0x0000000812127810 */ /* 0x000fe20007f3e0ff */
[----:B------:R-:W-:Y:S01]  /*0240*/  ULEA UR6, UR6, UR4, 0x18 ;  /* 0x0000000406067291 */ /* 0x000fe2000f8ec0ff */
[----:B------:R-:W-:-:S02]  /*0250*/  IADD3.X R13, PT, PT, RZ, UR13, R3, P3, P2 ;  /* 0x0000000dff0d7c10 */ /* 0x000fc40009fe4403 */
[----:B------:R-:W-:Y:S01]  /*0260*/  IADD3 R10, PT, PT, R10, UR7, R7 ;  /* 0x000000070a0a7c10 */ /* 0x000fe2000fffe007 */
[----:B------:R-:W-:Y:S01]  /*0270*/  IMAD.MOV.U32 R7, RZ, RZ, RZ ;  /* 0x000000ffff077224 */ /* 0x000fe200078e00ff */
[C---:B------:R-:W-:Y:S01]  /*0280*/  LOP3.LUT R3, R2.reuse, 0x1f0, RZ, 0xc0, !PT ;  /* 0x000001f002037812 */ /* 0x040fe200078ec0ff */
[----:B------:R-:W-:Y:S01]  /*0290*/  UMOV UR4, URZ ;  /* 0x000000ff00047c82 */ /* 0x000fe20008000000 */
[----:B------:R-:W-:Y:S02]  /*02a0*/  IADD3.X R19, PT, PT, RZ, UR15, R9, P1, P0 ;  /* 0x0000000fff137c10 */ /* 0x000fe40008fe0409 */
[----:B--2---:R-:W-:-:S07]  /*02b0*/  LOP3.LUT R2, R2, 0xf0, RZ, 0xc0, !PT ;  /* 0x000000f002027812 */ /* 0x004fce00078ec0ff */
.L_x_10:
[----:B------:R-:W-:Y:S01]  /*02c0*/  ISETP.GT.U32.AND P0, PT, R11, 0xf, PT ;  /* 0x0000000f0b00780c */ /* 0x000fe20003f04070 */
[----:B------:R-:W-:Y:S01]  /*02d0*/  BSSY.RECONVERGENT B0, `(.L_x_8) ;  /* 0x000002e000007945 */ /* 0x000fe20003800200 */
[----:B------:R-:W-:-:S11]  /*02e0*/  IMAD.MOV.U32 R9, RZ, RZ, R13 ;  /* 0x000000ffff097224 */ /* 0x000fd600078e000d */
[----:B------:R-:W-:Y:S05]  /*02f0*/  @P0 BRA `(.L_x_9) ;  /* 0x0000000000ac0947 */ /* 0x000fea0003800000 */
[----:B------:R-:W2:Y:S04]  /*0300*/  LDG.E.U16 R14, desc[UR10][R8.64+-0x8] ;  /* 0xfffff80a080e7981 */ /* 0x000ea8000c1e1500 */
[----:B------:R-:W2:Y:S04]  /*0310*/  LDG.E.U16 R23, desc[UR10][R8.64+-0x6] ;  /* 0xfffffa0a08177981 */ /* 0x000ea8000c1e1500 */
[----:B------:R-:W3:Y:S04]  /*0320*/  LDG.E.U16 R13, desc[UR10][R8.64+-0xc] ;  /* 0xfffff40a080d7981 */ /* 0x000ee8000c1e1500 */
[----:B------:R-:W3:Y:S04]  /*0330*/  LDG.E.U16 R22, desc[UR10][R8.64+-0xa] ;  /* 0xfffff60a08167981 */ /* 0x000ee8000c1e1500 */
[----:B------:R-:W4:Y:S04]  /*0340*/  LDG.E.U16 R12, desc[UR10][R8.64+-0x10] ;  /* 0xfffff00a080c7981 */ /* 0x000f28000c1e1500 */
[----:B------:R-:W4:Y:S04]  /*0350*/  LDG.E.U16 R21, desc[UR10][R8.64+-0xe] ;  /* 0xfffff20a08157981 */ /* 0x000f28000c1e1500 */
[----:B------:R-:W5:Y:S04]  /*0360*/  LDG.E.U16 R15, desc[UR10][R8.64+-0x4] ;  /* 0xfffffc0a080f7981 */ /* 0x000f68000c1e1500 */
[----:B------:R-:W5:Y:S04]  /*0370*/  LDG.E.U16 R20, desc[UR10][R8.64+-0x2] ;  /* 0xfffffe0a08147981 */ /* 0x000f68000c1e1500 */
[----:B------:R-:W5:Y:S04]  /*0380*/  LDG.E.U16 R27, desc[UR10][R8.64+0xc] ;  /* 0x00000c0a081b7981 */ /* 0x000f68000c1e1500 */
[----:B------:R-:W5:Y:S04]  /*0390*/  LDG.E.U16 R28, desc[UR10][R8.64+0xe] ;  /* 0x00000e0a081c7981 */ /* 0x000f68000c1e1500 */
[----:B------:R-:W5:Y:S04]  /*03a0*/  LDG.E.U16 R25, desc[UR10][R8.64+0x8] ;  /* 0x0000080a08197981 */ /* 0x000f68000c1e1500 */
[----:B------:R-:W5:Y:S04]  /*03b0*/  LDG.E.U16 R26, desc[UR10][R8.64+0xa] ;  /* 0x00000a0a081a7981 */ /* 0x000f68000c1e1500 */
[----:B------:R-:W5:Y:S01]  /*03c0*/  LDG.E.U16 R24, desc[UR10][R8.64+0x6] ;  /* 0x0000060a08187981 */ /* 0x000f62000c1e1500 */
[----:B--2---:R-:W-:-:S03]  /*03d0*/  PRMT R14, R14, 0x5410, R23 ;  /* 0x000054100e0e7816 */ /* 0x004fc60000000017 */
[----:B------:R-:W2:Y:S01]  /*03e0*/  LDG.E.U16 R23, desc[UR10][R8.64+0x4] ;  /* 0x0000040a08177981 */ /* 0x000ea2000c1e1500 */
[----:B---3--:R-:W-:-:S03]  /*03f0*/  PRMT R13, R13, 0x5410, R22 ;  /* 0x000054100d0d7816 */ /* 0x008fc60000000016 */
[----:B------:R-:W3:Y:S01]  /*0400*/  LDG.E.U16 R22, desc[UR10][R8.64+0x2] ;  /* 0x0000020a08167981 */ /* 0x000ee2000c1e1500 */
[----:B----4-:R-:W-:-:S03]  /*0410*/  PRMT R12, R12, 0x5410, R21 ;  /* 0x000054100c0c7816 */ /* 0x010fc60000000015 */
[----:B------:R-:W3:Y:S01]  /*0420*/  LDG.E.U16 R21, desc[UR10][R8.64] ;  /* 0x0000000a08157981 */ /* 0x000ee2000c1e1500 */
[----:B------:R-:W0:Y:S01]  /*0430*/  S2UR UR8, SR_CgaCtaId ;  /* 0x00000000000879c3 */ /* 0x000e220000008800 */
[----:B------:R-:W-:Y:S01]  /*0440*/  UMOV UR7, 0x400 ;  /* 0x0000040000077882 */ /* 0x000fe20000000000 */
[----:B-----5:R-:W-:Y:S01]  /*0450*/  PRMT R15, R15, 0x5410, R20 ;  /* 0x000054100f0f7816 */ /* 0x020fe20000000014 */
[----:B0-----:R-:W-:-:S06]  /*0460*/  ULEA UR7, UR8, UR7, 0x18 ;  /* 0x0000000708077291 */ /* 0x001fcc000f8ec0ff */
[----:B------:R-:W-:-:S05]  /*0470*/  LEA R20, R11, UR7, 0x5 ;  /* 0x000000070b147c11 */ /* 0x000fca000f8e28ff */
[----:B------:R0:W-:Y:S02]  /*0480*/  STS.128 [R20], R12 ;  /* 0x0000000c14007388 */ /* 0x0001e40000000c00 */
[----:B0-----:R-:W-:Y:S02]  /*0490*/  PRMT R15, R27, 0x5410, R28 ;  /* 0x000054101b0f7816 */ /* 0x001fe4000000001c */
[----:B------:R-:W-:Y:S01]  /*04a0*/  PRMT R14, R25, 0x5410, R26 ;  /* 0x00005410190e7816 */ /* 0x000fe2000000001a */
[----:B------:R-:W4:Y:S04]  /*04b0*/  LDG.E.U16 R27, desc[UR10][R18.64+0x4] ;  /* 0x0000040a121b7981 */ /* 0x000f28000c1e1500 */
[----:B------:R-:W4:Y:S04]  /*04c0*/  LDG.E.U16 R28, desc[UR10][R18.64+0x6] ;  /* 0x0000060a121c7981 */ /* 0x000f28000c1e1500 */
[----:B------:R-:W5:Y:S04]  /*04d0*/  LDG.E.U16 R25, desc[UR10][R18.64] ;  /* 0x0000000a12197981 */ /* 0x000f68000c1e1500 */
[----:B------:R-:W5:Y:S01]  /*04e0*/  LDG.E.U16 R26, desc[UR10][R18.64+0x2] ;  /* 0x0000020a121a7981 */ /* 0x000f62000c1e1500 */
[----:B--2---:R-:W-:-:S03]  /*04f0*/  PRMT R13, R23, 0x5410, R24 ;  /* 0x00005410170d7816 */ /* 0x004fc60000000018 */
[----:B------:R-:W2:Y:S04]  /*0500*/  LDG.E.U16 R23, desc[UR10][R18.64+-0x4] ;  /* 0xfffffc0a12177981 */ /* 0x000ea8000c1e1500 */
[----:B------:R-:W2:Y:S01]  /*0510*/  LDG.E.U16 R24, desc[UR10][R18.64+-0x2] ;  /* 0xfffffe0a12187981 */ /* 0x000ea2000c1e1500 */
[----:B---3--:R-:W-:-:S03]  /*0520*/  PRMT R12, R21, 0x5410, R22 ;  /* 0x00005410150c7816 */ /* 0x008fc60000000016 */
[----:B------:R-:W3:Y:S04]  /*0530*/  LDG.E.U16 R21, desc[UR10][R18.64+-0x8] ;  /* 0xfffff80a12157981 */ /* 0x000ee8000c1e1500 */
[----:B------:R-:W3:Y:S04]  /*0540*/  LDG.E.U16 R22, desc[UR10][R18.64+-0x6] ;  /* 0xfffffa0a12167981 */ /* 0x000ee8000c1e1500 */
[----:B------:R4:W-:Y:S02]  /*0550*/  STS.128 [R20+0x10], R12 ;  /* 0x0000100c14007388 */ /* 0x0009e40000000c00 */
[----:B----4-:R-:W-:-:S02]  /*0560*/  PRMT R15, R27, 0x5410, R28 ;  /* 0x000054101b0f7816 */ /* 0x010fc4000000001c */
[----:B-----5:R-:W-:Y:S02]  /*0570*/  PRMT R14, R25, 0x5410, R26 ;  /* 0x00005410190e7816 */ /* 0x020fe4000000001a */
[----:B--2---:R-:W-:Y:S02]  /*0580*/  PRMT R13, R23, 0x5410, R24 ;  /* 0x00005410170d7816 */ /* 0x004fe40000000018 */
[----:B---3--:R-:W-:-:S05]  /*0590*/  PRMT R12, R21, 0x5410, R22 ;  /* 0x00005410150c7816 */ /* 0x008fca0000000016 */
[----:B------:R0:W-:Y:S02]  /*05a0*/  STS.128 [R3+UR6], R12 ;  /* 0x0000000c03007988 */ /* 0x0001e40008000c06 */
.L_x_9:
[----:B------:R-:W-:Y:S05]  /*05b0*/  BSYNC.RECONVERGENT B0 ;  /* 0x0000000000007941 */ /* 0x000fea0003800200 */
.L_x_8:
[----:B------:R-:W-:Y:S01]  /*05c0*/  LDSM.16.MT88.2 R20, [R2+UR6] ;  /* 0x000000060214783b */ /* 0x000fe20008004100 */
[----:B------:R-:W-:Y:S01]  /*05d0*/  UIADD3 UR4, UPT, UPT, UR4, 0x10, URZ ;  /* 0x0000001004047890 */ /* 0x000fe2000fffe0ff */
[----:B------:R-:W-:Y:S01]  /*05e0*/  IADD3 R8, P0, PT, R8, 0x20, RZ ;  /* 0x0000002008087810 */ /* 0x000fe20007f1e0ff */
[----:B------:R-:W-:Y:S01]  /*05f0*/  IMAD.WIDE R18, R0, 0x2, R18 ;  /* 0x0000000200127825 */ /* 0x000fe200078e0212 */
[----:B0-----:R-:W0:Y:S01]  /*0600*/  LDSM.16.M88.4 R12, [R10] ;  /* 0x000000000a0c783b */ /* 0x001e220000000200 */
[----:B------:R-:W-:Y:S01]  /*0610*/  UISETP.GE.AND UP0, UPT, UR4, UR9, UPT ;  /* 0x000000090400728c */ /* 0x000fe2000bf06270 */
[----:B0-----:R-:W-:Y:S01]  /*0620*/  HMMA.16816.F32 R4, R12, R20, R4 ;  /* 0x000000140c04723c */ /* 0x001fe20000001804 */
[----:B------:R-:W-:-:S07]  /*0630*/  IMAD.X R13, RZ, RZ, R9, P0 ;  /* 0x000000ffff0d7224 */ /* 0x000fce00000e0609 */
[----:B------:R-:W-:-:S12]  /*0640*/  BRA.U !UP0, `(.L_x_10) ;  /* 0xfffffffd081c7547 */ /* 0x000fd8000b83ffff */
.L_x_7:
[----:B------:R-:W0:Y:S01]  /*0650*/  LDC R10, c[0x0][0x39c] ;  /* 0x0000e700ff0a7b82 */ /* 0x000e220000000800 */
[C---:B------:R-:W-:Y:S01]  /*0660*/  IMAD.SHL.U32 R0, R17.reuse, 0x2, RZ ;  /* 0x0000000211007824 */ /* 0x040fe200078e00ff */
[----:B------:R-:W-:-:S04]  /*0670*/  LEA.HI R17, R17, UR5, RZ, 0x1e ;  /* 0x0000000511117c11 */ /* 0x000fc8000f8ff0ff */
[----:B------:R-:W-:Y:S02]  /*0680*/  LOP3.LUT R9, R0, 0x6, RZ, 0xc0, !PT ;  /* 0x0000000600097812 */ /* 0x000fe400078ec0ff */
[----:B------:R-:W1:Y:S03]  /*0690*/  LDC.64 R2, c[0x0][0x390] ;  /* 0x0000e400ff027b82 */ /* 0x000e660000000a00 */
[----:B------:R-:W-:-:S04]  /*06a0*/  IMAD.IADD R16, R16, 0x1, R9 ;  /* 0x0000000110107824 */ /* 0x000fc800078e0209 */
[----:B0-----:R-:W-:-:S04]  /*06b0*/  IMAD R17, R17, R10, R16 ;  /* 0x0000000a11117224 */ /* 0x001fc800078e0210 */
[----:B-1----:R-:W-:-:S05]  /*06c0*/  IMAD.WIDE R8, R17, 0x4, R2 ;  /* 0x0000000411087825 */ /* 0x002fca00078e0202 */
[----:B------:R-:W2:Y:S04]  /*06d0*/  LDG.E R11, desc[UR10][R8.64] ;  /* 0x0000000a080b7981 */ /* 0x000ea8000c1e1900 */
[----:B------:R-:W3:Y:S01]  /*06e0*/  LDG.E R0, desc[UR10][R8.64+0x4] ;  /* 0x0000040a08007981 */ /* 0x000ee2000c1e1900 */
[----:B------:R-:W-:-:S04]  /*06f0*/  IMAD R17, R10, 0x8, R17 ;  /* 0x000000080a117824 */ /* 0x000fc800078e0211 */
[----:B------:R-:W-:-:S04]  /*0700*/  IMAD.WIDE R2, R17, 0x4, R2 ;  /* 0x0000000411027825 */ /* 0x000fc800078e0202 */
[----:B--2---:R-:W-:Y:S01]  /*0710*/  FADD R11, R11, R4 ;  /* 0x000000040b0b7221 */ /* 0x004fe20000000000 */
[----:B---3--:R-:W-:-:S04]  /*0720*/  FADD R5, R0, R5 ;  /* 0x0000000500057221 */ /* 0x008fc80000000000 */
[----:B------:R-:W-:Y:S04]  /*0730*/  STG.E desc[UR10][R8.64], R11 ;  /* 0x0000000b08007986 */ /* 0x000fe8000c10190a */
[----:B------:R-:W-:Y:S04]  /*0740*/  STG.E desc[UR10][R8.64+0x4], R5 ;  /* 0x0000040508007986 */ /* 0x000fe8000c10190a */
[----:B------:R-:W2:Y:S04]  /*0750*/  LDG.E R13, desc[UR10][R2.64] ;  /* 0x0000000a020d7981 */ /* 0x000ea8000c1e1900 */
[----:B------:R-:W3:Y:S01]  /*0760*/  LDG.E R0, desc[UR10][R2.64+0x4] ;  /* 0x0000040a02007981 */ /* 0x000ee2000c1e1900 */
[----:B--2---:R-:W-:Y:S01]  /*0770*/  FADD R13, R13, R6 ;  /* 0x000000060d0d7221 */ /* 0x004fe20000000000 */
[----:B---3--:R-:W-:-:S04]  /*0780*/  FADD R7, R0, R7 ;  /* 0x0000000700077221 */ /* 0x008fc80000000000 */
[----:B------:R-:W-:Y:S04]  /*0790*/  STG.E desc[UR10][R2.64], R13 ;  /* 0x0000000d02007986 */ /* 0x000fe8000c10190a */
[----:B------:R-:W-:Y:S01]  /*07a0*/  STG.E desc[UR10][R2.64+0x4], R7 ;  /* 0x0000040702007986 */ /* 0x000fe2000c10190a */
[----:B------:R-:W-:Y:S05]  /*07b0*/  EXIT ;  /* 0x000000000000794d */ /* 0x000fea0003800000 */
.L_x_11:
        /* <DEDUP_REMOVED lines=12> */
.L_x_13:


//--------------------- .nv.shared.reserved.0     --------------------------
	.section	.nv.shared.reserved.0,"aw",@nobits
	.weak		__nv_reservedSMEM_offset_0_alias
	.size		__nv_reservedSMEM_offset_0_alias, 0, 64
	.other		__nv_reservedSMEM_offset_0_alias,@"STO_CUDA_RESERVED_SHARED STV_DEFAULT"
__nv_reservedSMEM_offset_0_alias:
	.zero		0
	.zero		64


//--------------------- .nv.shared._Z9mmaKernelPK6__halfS1_Pfiii --------------------------
	.section	.nv.shared._Z9mmaKernelPK6__halfS1_Pfiii,"aw",@nobits
	.sectionflags	@""
	.align	16
.nv.shared._Z9mmaKernelPK6__halfS1_Pfiii:
	.zero		1792


//--------------------- .nv.constant0._Z11naiveKernelPK6__halfS1_Pfiii --------------------------
	.section	.nv.constant0._Z11naiveKernelPK6__halfS1_Pfiii,"a",@progbits
	.sectionflags	@""
	.align	4
.nv.constant0._Z11naiveKernelPK6__halfS1_Pfiii:
	.zero		932


//--------------------- .nv.constant0._Z9mmaKernelPK6__halfS1_Pfiii --------------------------
	.section	.nv.constant0._Z9mmaKernelPK6__halfS1_Pfiii,"a",@progbits
	.sectionflags	@""
	.align	4
.nv.constant0._Z9mmaKernelPK6__halfS1_Pfiii:
	.zero		932


//--------------------- SYMBOLS --------------------------

	.type		.nv.reservedSmem.offset0,@object
	.size		.nv.reservedSmem.offset0,0x4
	.type		.nv.reservedSmem.cap,@object
	.size		.nv.reservedSmem.cap,0x4
